// auto-generated by cutlass_sweep.gemm — config: {"arch": "sm_100", "cluster_m": 1, "cluster_n": 1, "dtype": "tf32", "dtype_b": "tf32", "layout": "nt", "stages": 0, "tile_k": 64, "tile_m": 64, "tile_n": 64}
#include "cutlass/cutlass.h"
#include "cutlass/gemm/collective/collective_builder.hpp"
#include "cutlass/gemm/device/gemm_universal_adapter.h"
#include "cutlass/gemm/kernel/gemm_universal.hpp"
#include "cutlass/epilogue/collective/collective_builder.hpp"

using ElemA = cutlass::tfloat32_t;
using ElemB = cutlass::tfloat32_t;
using ElemCD = cutlass::tfloat32_t;
using Acc  = float;
using TileShape    = cute::Shape<cute::_64, cute::_64, cute::_64>;
using ClusterShape = cute::Shape<cute::_1, cute::_1, cute::_1>;

using CollectiveEpilogue = typename cutlass::epilogue::collective::CollectiveBuilder<
    cutlass::arch::Sm100, cutlass::arch::OpClassTensorOp,
    TileShape, ClusterShape,
    cutlass::epilogue::collective::EpilogueTileAuto,
    Acc, Acc,
    ElemCD, cutlass::layout::RowMajor, 128 / cutlass::sizeof_bits<ElemCD>::value,
    ElemCD, cutlass::layout::RowMajor, 128 / cutlass::sizeof_bits<ElemCD>::value,
    cutlass::epilogue::collective::EpilogueScheduleAuto
  >::CollectiveOp;

using CollectiveMainloop = typename cutlass::gemm::collective::CollectiveBuilder<
    cutlass::arch::Sm100, cutlass::arch::OpClassTensorOp,
    ElemA, cutlass::layout::RowMajor, 128 / cutlass::sizeof_bits<ElemA>::value,
    ElemB, cutlass::layout::ColumnMajor, 128 / cutlass::sizeof_bits<ElemB>::value,
    Acc,
    TileShape, ClusterShape,
    cutlass::gemm::collective::StageCountAutoCarveout<static_cast<int>(sizeof(typename CollectiveEpilogue::SharedStorage))>,
    cutlass::gemm::collective::KernelScheduleAuto
  >::CollectiveOp;

using GemmKernel = cutlass::gemm::kernel::GemmUniversal<
    cute::Shape<int,int,int,int>,
    CollectiveMainloop,
    CollectiveEpilogue
>;
using Gemm = cutlass::gemm::device::GemmUniversalAdapter<GemmKernel>;

// Force the device kernel symbol into the cubin without needing a host main.
auto* _anchor = &cutlass::device_kernel<GemmKernel>;


// ===== COMPILED SASS (sm_100a) =====

	.target	sm_100a

	.elftype	@"ET_EXEC"


//--------------------- .note.nv.tkinfo           --------------------------
	.section	.note.nv.tkinfo,"",@"SHT_NOTE"
	.sectionflags	@"SHF_NOTE_NV_TKINFO"
	.tkinfo
        /*0018*/ 	.word	0x00000002
        /*0030*/ 	.string	""
        /*0030*/ 	.string	"ptxas"
        /*0030*/ 	.string	"Cuda compilation tools, release 13.0, V13.0.88"
        /*0030*/ 	.string	"Build cuda_13.0.r13.0/compiler.36424714_0"
        /*0030*/ 	.string	"-arch sm_100a -m 64 "



//--------------------- .note.nv.cuinfo           --------------------------
	.section	.note.nv.cuinfo,"",@"SHT_NOTE"
	.sectionflags	@"SHF_NOTE_NV_CUINFO"
        /*0018*/ 	.short	0x0002
        /*001a*/ 	.short	0x0064
        /*001c*/ 	.short	0x0082
	.zero		2


//--------------------- .nv.info                  --------------------------
	.section	.nv.info,"",@"SHT_CUDA_INFO"
	.align	4


	//----- nvinfo : EIATTR_REGCOUNT
	.align		4
        /*0000*/ 	.byte	0x04, 0x2f
        /*0002*/ 	.short	(.L_19 - .L_18)
	.align		4
.L_18:
        /*0004*/ 	.word	index@(_ZN7cutlass13device_kernelINS_4gemm6kernel13GemmUniversalIN4cute5tupleIJiiiiEEENS1_10collective13CollectiveMmaINS1_35MainloopSm100TmaUmmaWarpSpecializedILi6ELi2ELi4ENS5_IJNS4_1CILi1EEESB_SB_EEEEENS5_IJNSA_ILi64EEESE_SE_EEENS_10tfloat32_tENS5_IJlSB_lEEESG_SH_NS4_8TiledMMAINS4_8MMA_AtomIJNS4_17SM100_MMA_TF32_SSISG_SG_fLi64ELi64ELNS4_4UMMA5MajorE0ELSM_0ELNSL_7ScaleInE0ELSN_0EEEEEENS4_6LayoutISC_NS5_IJNSA_ILi0EEESR_SR_EEEEENS5_IJNS4_10UnderscoreESU_SU_EEEEENS4_13SM90_TMA_LOADENS4_14ComposedLayoutINS4_7SwizzleILi3ELi4ELi3EEENS4_18smem_ptr_flag_bitsILi32EEENSQ_INS5_IJNSA_ILi8EEENSA_ILi32EEEEEENS5_IJS14_SB_EEEEEEEvNS4_8identityESX_S18_vS19_EENS_8epilogue10collective18CollectiveEpilogueINS1B_23Sm100TmaWarpSpecializedILi3ELi2ELi16ELb1ELb0EEEJSF_NS5_IJNSQ_ISE_SB_EENSQ_IS14_SB_EEEEESG_SH_SG_SH_NS1B_6fusion15FusionCallbacksIS1F_NS1J_17LinearCombinationISG_fSG_fLNS_15FloatRoundStyleE2EEESF_S1I_JEEENS4_5SM1004TMEM4LOAD26SM100_TMEM_LOAD_16dp128b8xESX_S18_NS4_17SM75_U32x4_LDSM_NENS4_14SM90_TMA_STOREES18_NS4_17SM90_U32x4_STSM_NENS4_39AutoVectorizingCopyWithAssumedAlignmentILi128EEEEEEvvEEEEvNT_6ParamsE)
        /*0008*/ 	.word	0x0000005f


	//----- nvinfo : EIATTR_FRAME_SIZE
	.align		4
.L_19:
        /*000c*/ 	.byte	0x04, 0x11
        /*000e*/ 	.short	(.L_21 - .L_20)
	.align		4
.L_20:
        /*0010*/ 	.word	index@($__internal_2_$__cuda_sm10x_tcgen05_guardrail_trap_unallocated_columns_being_dealloced)
        /*0014*/ 	.word	0x00000000


	//----- nvinfo : EIATTR_FRAME_SIZE
	.align		4
.L_21:
        /*0018*/ 	.byte	0x04, 0x11
        /*001a*/ 	.short	(.L_23 - .L_22)
	.align		4
.L_22:
        /*001c*/ 	.word	index@($__internal_1_$__cuda_sm10x_tcgen05_guardrail_trap_phase_invalid_during_alloc)
        /*0020*/ 	.word	0x00000000


	//----- nvinfo : EIATTR_FRAME_SIZE
	.align		4
.L_23:
        /*0024*/ 	.byte	0x04, 0x11
        /*0026*/ 	.short	(.L_25 - .L_24)
	.align		4
.L_24:
        /*0028*/ 	.word	index@($__internal_0_$__cuda_sm10x_tcgen05_guardrail_trap_col_being_dealloced_not_returned_by_alloc)
        /*002c*/ 	.word	0x00000000


	//----- nvinfo : EIATTR_FRAME_SIZE
	.align		4
.L_25:
        /*0030*/ 	.byte	0x04, 0x11
        /*0032*/ 	.short	(.L_27 - .L_26)
	.align		4
.L_26:
        /*0034*/ 	.word	index@(_ZN7cutlass13device_kernelINS_4gemm6kernel13GemmUniversalIN4cute5tupleIJiiiiEEENS1_10collective13CollectiveMmaINS1_35MainloopSm100TmaUmmaWarpSpecializedILi6ELi2ELi4ENS5_IJNS4_1CILi1EEESB_SB_EEEEENS5_IJNSA_ILi64EEESE_SE_EEENS_10tfloat32_tENS5_IJlSB_lEEESG_SH_NS4_8TiledMMAINS4_8MMA_AtomIJNS4_17SM100_MMA_TF32_SSISG_SG_fLi64ELi64ELNS4_4UMMA5MajorE0ELSM_0ELNSL_7ScaleInE0ELSN_0EEEEEENS4_6LayoutISC_NS5_IJNSA_ILi0EEESR_SR_EEEEENS5_IJNS4_10UnderscoreESU_SU_EEEEENS4_13SM90_TMA_LOADENS4_14ComposedLayoutINS4_7SwizzleILi3ELi4ELi3EEENS4_18smem_ptr_flag_bitsILi32EEENSQ_INS5_IJNSA_ILi8EEENSA_ILi32EEEEEENS5_IJS14_SB_EEEEEEEvNS4_8identityESX_S18_vS19_EENS_8epilogue10collective18CollectiveEpilogueINS1B_23Sm100TmaWarpSpecializedILi3ELi2ELi16ELb1ELb0EEEJSF_NS5_IJNSQ_ISE_SB_EENSQ_IS14_SB_EEEEESG_SH_SG_SH_NS1B_6fusion15FusionCallbacksIS1F_NS1J_17LinearCombinationISG_fSG_fLNS_15FloatRoundStyleE2EEESF_S1I_JEEENS4_5SM1004TMEM4LOAD26SM100_TMEM_LOAD_16dp128b8xESX_S18_NS4_17SM75_U32x4_LDSM_NENS4_14SM90_TMA_STOREES18_NS4_17SM90_U32x4_STSM_NENS4_39AutoVectorizingCopyWithAssumedAlignmentILi128EEEEEEvvEEEEvNT_6ParamsE)
        /*0038*/ 	.word	0x00000000


	//----- nvinfo : EIATTR_MIN_STACK_SIZE
	.align		4
.L_27:
        /*003c*/ 	.byte	0x04, 0x12
        /*003e*/ 	.short	(.L_29 - .L_28)
	.align		4
.L_28:
        /*0040*/ 	.word	index@(_ZN7cutlass13device_kernelINS_4gemm6kernel13GemmUniversalIN4cute5tupleIJiiiiEEENS1_10collective13CollectiveMmaINS1_35MainloopSm100TmaUmmaWarpSpecializedILi6ELi2ELi4ENS5_IJNS4_1CILi1EEESB_SB_EEEEENS5_IJNSA_ILi64EEESE_SE_EEENS_10tfloat32_tENS5_IJlSB_lEEESG_SH_NS4_8TiledMMAINS4_8MMA_AtomIJNS4_17SM100_MMA_TF32_SSISG_SG_fLi64ELi64ELNS4_4UMMA5MajorE0ELSM_0ELNSL_7ScaleInE0ELSN_0EEEEEENS4_6LayoutISC_NS5_IJNSA_ILi0EEESR_SR_EEEEENS5_IJNS4_10UnderscoreESU_SU_EEEEENS4_13SM90_TMA_LOADENS4_14ComposedLayoutINS4_7SwizzleILi3ELi4ELi3EEENS4_18smem_ptr_flag_bitsILi32EEENSQ_INS5_IJNSA_ILi8EEENSA_ILi32EEEEEENS5_IJS14_SB_EEEEEEEvNS4_8identityESX_S18_vS19_EENS_8epilogue10collective18CollectiveEpilogueINS1B_23Sm100TmaWarpSpecializedILi3ELi2ELi16ELb1ELb0EEEJSF_NS5_IJNSQ_ISE_SB_EENSQ_IS14_SB_EEEEESG_SH_SG_SH_NS1B_6fusion15FusionCallbacksIS1F_NS1J_17LinearCombinationISG_fSG_fLNS_15FloatRoundStyleE2EEESF_S1I_JEEENS4_5SM1004TMEM4LOAD26SM100_TMEM_LOAD_16dp128b8xESX_S18_NS4_17SM75_U32x4_LDSM_NENS4_14SM90_TMA_STOREES18_NS4_17SM90_U32x4_STSM_NENS4_39AutoVectorizingCopyWithAssumedAlignmentILi128EEEEEEvvEEEEvNT_6ParamsE)
        /*0044*/ 	.word	0x00000000
.L_29:


//--------------------- .nv.compat                --------------------------
	.section	.nv.compat,"",@"SHT_CUDA_COMPAT_INFO"
	.align	4
        /*0000*/ 	.byte	0x02, 0x09, 0x01, 0x00, 0x02, 0x02, 0x02, 0x00, 0x02, 0x05, 0x05, 0x00, 0x03, 0x07, 0x01, 0x01
        /*0010*/ 	.byte	0x02, 0x03, 0x01, 0x00, 0x02, 0x06, 0x01, 0x00, 0x04, 0x0b, 0x08, 0x00, 0x09, 0x00, 0x00, 0x00
        /*0020*/ 	.byte	0x00, 0x00, 0x00, 0x00


//--------------------- .nv.info._ZN7cutlass13device_kernelINS_4gemm6kernel13GemmUniversalIN4cute5tupleIJiiiiEEENS1_10collective13CollectiveMmaINS1_35MainloopSm100TmaUmmaWarpSpecializedILi6ELi2ELi4ENS5_IJNS4_1CILi1EEESB_SB_EEEEENS5_IJNSA_ILi64EEESE_SE_EEENS_10tfloat32_tENS5_IJlSB_lEEESG_SH_NS4_8TiledMMAINS4_8MMA_AtomIJNS4_17SM100_MMA_TF32_SSISG_SG_fLi64ELi64ELNS4_4UMMA5MajorE0ELSM_0ELNSL_7ScaleInE0ELSN_0EEEEEENS4_6LayoutISC_NS5_IJNSA_ILi0EEESR_SR_EEEEENS5_IJNS4_10UnderscoreESU_SU_EEEEENS4_13SM90_TMA_LOADENS4_14ComposedLayoutINS4_7SwizzleILi3ELi4ELi3EEENS4_18smem_ptr_flag_bitsILi32EEENSQ_INS5_IJNSA_ILi8EEENSA_ILi32EEEEEENS5_IJS14_SB_EEEEEEEvNS4_8identityESX_S18_vS19_EENS_8epilogue10collective18CollectiveEpilogueINS1B_23Sm100TmaWarpSpecializedILi3ELi2ELi16ELb1ELb0EEEJSF_NS5_IJNSQ_ISE_SB_EENSQ_IS14_SB_EEEEESG_SH_SG_SH_NS1B_6fusion15FusionCallbacksIS1F_NS1J_17LinearCombinationISG_fSG_fLNS_15FloatRoundStyleE2EEESF_S1I_JEEENS4_5SM1004TMEM4LOAD26SM100_TMEM_LOAD_16dp128b8xESX_S18_NS4_17SM75_U32x4_LDSM_NENS4_14SM90_TMA_STOREES18_NS4_17SM90_U32x4_STSM_NENS4_39AutoVectorizingCopyWithAssumedAlignmentILi128EEEEEEvvEEEEvNT_6ParamsE --------------------------
	.section	.nv.info._ZN7cutlass13device_kernelINS_4gemm6kernel13GemmUniversalIN4cute5tupleIJiiiiEEENS1_10collective13CollectiveMmaINS1_35MainloopSm100TmaUmmaWarpSpecializedILi6ELi2ELi4ENS5_IJNS4_1CILi1EEESB_SB_EEEEENS5_IJNSA_ILi64EEESE_SE_EEENS_10tfloat32_tENS5_IJlSB_lEEESG_SH_NS4_8TiledMMAINS4_8MMA_AtomIJNS4_17SM100_MMA_TF32_SSISG_SG_fLi64ELi64ELNS4_4UMMA5MajorE0ELSM_0ELNSL_7ScaleInE0ELSN_0EEEEEENS4_6LayoutISC_NS5_IJNSA_ILi0EEESR_SR_EEEEENS5_IJNS4_10UnderscoreESU_SU_EEEEENS4_13SM90_TMA_LOADENS4_14ComposedLayoutINS4_7SwizzleILi3ELi4ELi3EEENS4_18smem_ptr_flag_bitsILi32EEENSQ_INS5_IJNSA_ILi8EEENSA_ILi32EEEEEENS5_IJS14_SB_EEEEEEEvNS4_8identityESX_S18_vS19_EENS_8epilogue10collective18CollectiveEpilogueINS1B_23Sm100TmaWarpSpecializedILi3ELi2ELi16ELb1ELb0EEEJSF_NS5_IJNSQ_ISE_SB_EENSQ_IS14_SB_EEEEESG_SH_SG_SH_NS1B_6fusion15FusionCallbacksIS1F_NS1J_17LinearCombinationISG_fSG_fLNS_15FloatRoundStyleE2EEESF_S1I_JEEENS4_5SM1004TMEM4LOAD26SM100_TMEM_LOAD_16dp128b8xESX_S18_NS4_17SM75_U32x4_LDSM_NENS4_14SM90_TMA_STOREES18_NS4_17SM90_U32x4_STSM_NENS4_39AutoVectorizingCopyWithAssumedAlignmentILi128EEEEEEvvEEEEvNT_6ParamsE,"",@"SHT_CUDA_INFO"
	.sectionflags	@""
	.align	4


	//----- nvinfo : EIATTR_CUDA_API_VERSION
	.align		4
        /*0000*/ 	.byte	0x04, 0x37
        /*0002*/ 	.short	(.L_31 - .L_30)
.L_30:
        /*0004*/ 	.word	0x00000082


	//----- nvinfo : EIATTR_KPARAM_INFO
	.align		4
.L_31:
        /*0008*/ 	.byte	0x04, 0x17
        /*000a*/ 	.short	(.L_33 - .L_32)
.L_32:
        /*000c*/ 	.word	0x00000000
        /*0010*/ 	.short	0x0000
        /*0012*/ 	.short	0x0000
        /*0014*/ 	.byte	0x00, 0xf0, 0x01, 0x20


	//----- nvinfo : EIATTR_AT_ENTRY_FRAGMENTS
	.align		4
.L_33:
        /*0018*/ 	.byte	0x04, 0x4f
        /*001a*/ 	.short	(.L_35 - .L_34)


	//   ....[0]....
.L_34:
        /*001c*/ 	.word	0x00000006


	//----- nvinfo : EIATTR_RESERVED_SMEM_USED
	.align		4
.L_35:
        /*0020*/ 	.byte	0x01, 0x41
	.zero		2


	//----- nvinfo : EIATTR_SPARSE_MMA_MASK
	.align		4
        /*0024*/ 	.byte	0x03, 0x50
        /*0026*/ 	.short	0x0000


	//----- nvinfo : EIATTR_TCGEN05_1CTA_USED
	.align		4
        /*0028*/ 	.byte	0x01, 0x51
	.zero		2


	//----- nvinfo : EIATTR_MAXREG_COUNT
	.align		4
        /*002c*/ 	.byte	0x03, 0x1b
        /*002e*/ 	.short	0x00ff


	//----- nvinfo : EIATTR_NUM_BARRIERS
	.align		4
        /*0030*/ 	.byte	0x02, 0x4c
        /*0032*/ 	.byte	0x07
	.zero		1


	//----- nvinfo : EIATTR_EXTERNS
	.align		4
        /*0034*/ 	.byte	0x04, 0x0f
        /*0036*/ 	.short	(.L_37 - .L_36)


	//   ....[0]....
	.align		4
.L_36:
        /*0038*/ 	.word	index@(__assertfail)


	//----- nvinfo : EIATTR_MERCURY_ISA_VERSION
	.align		4
.L_37:
        /*003c*/ 	.byte	0x03, 0x5f
        /*003e*/ 	.short	0x0101


	//----- nvinfo : EIATTR_INT_WARP_WIDE_INSTR_OFFSETS
	.align		4
        /*0040*/ 	.byte	0x04, 0x31
        /*0042*/ 	.short	(.L_39 - .L_38)


	//   ....[0]....
.L_38:
        /*0044*/ 	.word	0x00001f50


	//   ....[1]....
        /*0048*/ 	.word	0x00003ce0


	//   ....[2]....
        /*004c*/ 	.word	0x00003d00


	//   ....[3]....
        /*0050*/ 	.word	0x00003d30


	//   ....[4]....
        /*0054*/ 	.word	0x00004640


	//   ....[5]....
        /*0058*/ 	.word	0x00004660


	//   ....[6]....
        /*005c*/ 	.word	0x00004930


	//   ....[7]....
        /*0060*/ 	.word	0x00004a60


	//----- nvinfo : EIATTR_COOP_GROUP_MASK_REGIDS
	.align		4
.L_39:
        /*0064*/ 	.byte	0x04, 0x29
        /*0066*/ 	.short	(.L_41 - .L_40)


	//   ....[0]....
.L_40:
        /*0068*/ 	.word	0xffffffff


	//   ....[1]....
        /*006c*/ 	.word	0xffffffff


	//   ....[2]....
        /*0070*/ 	.word	0xffffffff


	//   ....[3]....
        /*0074*/ 	.word	0xffffffff


	//   ....[4]....
        /*0078*/ 	.word	0xffffffff


	//   ....[5]....
        /*007c*/ 	.word	0xffffffff


	//   ....[6]....
        /*0080*/ 	.word	0xffffffff


	//   ....[7]....
        /*0084*/ 	.word	0xffffffff


	//   ....[8]....
        /*0088*/ 	.word	0xffffffff


	//   ....[9]....
        /*008c*/ 	.word	0xffffffff


	//   ....[10]....
        /*0090*/ 	.word	0xffffffff


	//   ....[11]....
        /*0094*/ 	.word	0xffffffff


	//   ....[12]....
        /*0098*/ 	.word	0xffffffff


	//----- nvinfo : EIATTR_COOP_GROUP_INSTR_OFFSETS
	.align		4
.L_41:
        /*009c*/ 	.byte	0x04, 0x28
        /*009e*/ 	.short	(.L_43 - .L_42)


	//   ....[0]....
.L_42:
        /*00a0*/ 	.word	0x00000090


	//   ....[1]....
        /*00a4*/ 	.word	0x000004d0


	//   ....[2]....
        /*00a8*/ 	.word	0x00000680


	//   ....[3]....
        /*00ac*/ 	.word	0x00000800


	//   ....[4]....
        /*00b0*/ 	.word	0x00000900


	//   ....[5]....
        /*00b4*/ 	.word	0x00000a70


	//   ....[6]....
        /*00b8*/ 	.word	0x00000c10


	//   ....[7]....
        /*00bc*/ 	.word	0x00001e30


	//   ....[8]....
        /*00c0*/ 	.word	0x00002d30


	//   ....[9]....
        /*00c4*/ 	.word	0x00002f40


	//   ....[10]....
        /*00c8*/ 	.word	0x00002f70


	//   ....[11]....
        /*00cc*/ 	.word	0x00003bc0


	//   ....[12]....
        /*00d0*/ 	.word	0x00003df0


	//----- nvinfo : EIATTR_VRC_CTA_INIT_COUNT
	.align		4
.L_43:
        /*00d4*/ 	.byte	0x02, 0x4a
        /*00d6*/ 	.byte	0x80
	.zero		1


	//----- nvinfo : EIATTR_SYSCALL_OFFSETS
	.align		4
        /*00d8*/ 	.byte	0x04, 0x46
        /*00da*/ 	.short	(.L_45 - .L_44)


	//   ....[0]....
.L_44:
        /*00dc*/ 	.word	0x00005650


	//   ....[1]....
        /*00e0*/ 	.word	0x00005740


	//   ....[2]....
        /*00e4*/ 	.word	0x00006000


	//   ....[3]....
        /*00e8*/ 	.word	0x00006a50


	//----- nvinfo : EIATTR_MBARRIER_INSTR_OFFSETS
	.align		4
.L_45:
        /*00ec*/ 	.byte	0x04, 0x39
        /*00ee*/ 	.short	(.L_47 - .L_46)


	//   ....[0]....
.L_46:
        /*00f0*/ 	.word	0x000005b0
        /*00f4*/ 	.word	0x000000ff
        /*00f8*/ 	.word	0x00000000
        /*00fc*/ 	.short	0x0100
        /*00fe*/ 	.byte	0x05
	.zero		1


	//   ....[1]....
        /*0100*/ 	.word	0x000005c0
        /*0104*/ 	.word	0x000000ff
        /*0108*/ 	.word	0x00000030
        /*010c*/ 	.short	0x0100
        /*010e*/ 	.byte	0x05
	.zero		1


	//   ....[2]....
        /*0110*/ 	.word	0x000005d0
        /*0114*/ 	.word	0x000000ff
        /*0118*/ 	.word	0x00000008
        /*011c*/ 	.short	0x0100
        /*011e*/ 	.byte	0x05
	.zero		1


	//   ....[3]....
        /*0120*/ 	.word	0x000005e0
        /*0124*/ 	.word	0x000000ff
        /*0128*/ 	.word	0x00000038
        /*012c*/ 	.short	0x0100
        /*012e*/ 	.byte	0x05
	.zero		1


	//   ....[4]....
        /*0130*/ 	.word	0x000005f0
        /*0134*/ 	.word	0x000000ff
        /*0138*/ 	.word	0x00000010
        /*013c*/ 	.short	0x0100
        /*013e*/ 	.byte	0x05
	.zero		1


	//   ....[5]....
        /*0140*/ 	.word	0x00000600
        /*0144*/ 	.word	0x000000ff
        /*0148*/ 	.word	0x00000040
        /*014c*/ 	.short	0x0100
        /*014e*/ 	.byte	0x05
	.zero		1


	//   ....[6]....
        /*0150*/ 	.word	0x00000610
        /*0154*/ 	.word	0x000000ff
        /*0158*/ 	.word	0x00000018
        /*015c*/ 	.short	0x0100
        /*015e*/ 	.byte	0x05
	.zero		1


	//   ....[7]....
        /*0160*/ 	.word	0x00000620
        /*0164*/ 	.word	0x000000ff
        /*0168*/ 	.word	0x00000048
        /*016c*/ 	.short	0x0100
        /*016e*/ 	.byte	0x05
	.zero		1


	//   ....[8]....
        /*0170*/ 	.word	0x00000630
        /*0174*/ 	.word	0x000000ff
        /*0178*/ 	.word	0x00000020
        /*017c*/ 	.short	0x0100
        /*017e*/ 	.byte	0x05
	.zero		1


	//   ....[9]....
        /*0180*/ 	.word	0x00000640
        /*0184*/ 	.word	0x000000ff
        /*0188*/ 	.word	0x00000050
        /*018c*/ 	.short	0x0100
        /*018e*/ 	.byte	0x05
	.zero		1


	//   ....[10]....
        /*0190*/ 	.word	0x00000650
        /*0194*/ 	.word	0x000000ff
        /*0198*/ 	.word	0x00000028
        /*019c*/ 	.short	0x0100
        /*019e*/ 	.byte	0x05
	.zero		1


	//   ....[11]....
        /*01a0*/ 	.word	0x00000660
        /*01a4*/ 	.word	0x000000ff
        /*01a8*/ 	.word	0x00000058
        /*01ac*/ 	.short	0x0100
        /*01ae*/ 	.byte	0x05
	.zero		1


	//   ....[12]....
        /*01b0*/ 	.word	0x00000790
        /*01b4*/ 	.word	0x000000ff
        /*01b8*/ 	.word	0x00000060
        /*01bc*/ 	.short	0x0100
        /*01be*/ 	.byte	0x07
	.zero		1


	//   ....[13]....
        /*01c0*/ 	.word	0x000007a0
        /*01c4*/ 	.word	0x000000ff
        /*01c8*/ 	.word	0x00000078
        /*01cc*/ 	.short	0x0100
        /*01ce*/ 	.byte	0x07
	.zero		1


	//   ....[14]....
        /*01d0*/ 	.word	0x000007b0
        /*01d4*/ 	.word	0x000000ff
        /*01d8*/ 	.word	0x00000068
        /*01dc*/ 	.short	0x0100
        /*01de*/ 	.byte	0x07
	.zero		1


	//   ....[15]....
        /*01e0*/ 	.word	0x000007c0
        /*01e4*/ 	.word	0x000000ff
        /*01e8*/ 	.word	0x00000080
        /*01ec*/ 	.short	0x0100
        /*01ee*/ 	.byte	0x07
	.zero		1


	//   ....[16]....
        /*01f0*/ 	.word	0x000007d0
        /*01f4*/ 	.word	0x000000ff
        /*01f8*/ 	.word	0x00000070
        /*01fc*/ 	.short	0x0100
        /*01fe*/ 	.byte	0x07
	.zero		1


	//   ....[17]....
        /*0200*/ 	.word	0x000007e0
        /*0204*/ 	.word	0x000000ff
        /*0208*/ 	.word	0x00000088
        /*020c*/ 	.short	0x0100
        /*020e*/ 	.byte	0x07
	.zero		1


	//   ....[18]....
        /*0210*/ 	.word	0x000008d0
        /*0214*/ 	.word	0x000000ff
        /*0218*/ 	.word	0x00000090
        /*021c*/ 	.short	0x0100
        /*021e*/ 	.byte	0x05
	.zero		1


	//   ....[19]....
        /*0220*/ 	.word	0x000008e0
        /*0224*/ 	.word	0x000000ff
        /*0228*/ 	.word	0x00000098
        /*022c*/ 	.short	0x0100
        /*022e*/ 	.byte	0x05
	.zero		1


	//   ....[20]....
        /*0230*/ 	.word	0x00000a20
        /*0234*/ 	.word	0x000000ff
        /*0238*/ 	.word	0x000000a0
        /*023c*/ 	.short	0x0100
        /*023e*/ 	.byte	0x05
	.zero		1


	//   ....[21]....
        /*0240*/ 	.word	0x00000a30
        /*0244*/ 	.word	0x000000ff
        /*0248*/ 	.word	0x000000b0
        /*024c*/ 	.short	0x0100
        /*024e*/ 	.byte	0x05
	.zero		1


	//   ....[22]....
        /*0250*/ 	.word	0x00000a40
        /*0254*/ 	.word	0x000000ff
        /*0258*/ 	.word	0x000000a8
        /*025c*/ 	.short	0x0100
        /*025e*/ 	.byte	0x05
	.zero		1


	//   ....[23]....
        /*0260*/ 	.word	0x00000a50
        /*0264*/ 	.word	0x000000ff
        /*0268*/ 	.word	0x000000b8
        /*026c*/ 	.short	0x0100
        /*026e*/ 	.byte	0x05
	.zero		1


	//   ....[24]....
        /*0270*/ 	.word	0x00000b80
        /*0274*/ 	.word	0x000000ff
        /*0278*/ 	.word	0x000000c0
        /*027c*/ 	.short	0x0100
        /*027e*/ 	.byte	0x07
	.zero		1


	//   ....[25]....
        /*0280*/ 	.word	0x00000b90
        /*0284*/ 	.word	0x000000ff
        /*0288*/ 	.word	0x000000e0
        /*028c*/ 	.short	0x0100
        /*028e*/ 	.byte	0x07
	.zero		1


	//   ....[26]....
        /*0290*/ 	.word	0x00000ba0
        /*0294*/ 	.word	0x000000ff
        /*0298*/ 	.word	0x000000c8
        /*029c*/ 	.short	0x0100
        /*029e*/ 	.byte	0x07
	.zero		1


	//   ....[27]....
        /*02a0*/ 	.word	0x00000bb0
        /*02a4*/ 	.word	0x000000ff
        /*02a8*/ 	.word	0x000000e8
        /*02ac*/ 	.short	0x0100
        /*02ae*/ 	.byte	0x07
	.zero		1


	//   ....[28]....
        /*02b0*/ 	.word	0x00000bc0
        /*02b4*/ 	.word	0x000000ff
        /*02b8*/ 	.word	0x000000d0
        /*02bc*/ 	.short	0x0100
        /*02be*/ 	.byte	0x07
	.zero		1


	//   ....[29]....
        /*02c0*/ 	.word	0x00000bd0
        /*02c4*/ 	.word	0x000000ff
        /*02c8*/ 	.word	0x000000f0
        /*02cc*/ 	.short	0x0100
        /*02ce*/ 	.byte	0x07
	.zero		1


	//   ....[30]....
        /*02d0*/ 	.word	0x00000be0
        /*02d4*/ 	.word	0x000000ff
        /*02d8*/ 	.word	0x000000d8
        /*02dc*/ 	.short	0x0100
        /*02de*/ 	.byte	0x07
	.zero		1


	//   ....[31]....
        /*02e0*/ 	.word	0x00000bf0
        /*02e4*/ 	.word	0x000000ff
        /*02e8*/ 	.word	0x000000f8
        /*02ec*/ 	.short	0x0100
        /*02ee*/ 	.byte	0x07
	.zero		1


	//   ....[32]....
        /*02f0*/ 	.word	0x00000ce0
        /*02f4*/ 	.word	0x000000ff
        /*02f8*/ 	.word	0x00000100
        /*02fc*/ 	.short	0x0100
        /*02fe*/ 	.byte	0x05
	.zero		1


	//   ....[33]....
        /*0300*/ 	.word	0x00000cf0
        /*0304*/ 	.word	0x000000ff
        /*0308*/ 	.word	0x00000110
        /*030c*/ 	.short	0x0100
        /*030e*/ 	.byte	0x05
	.zero		1


	//   ....[34]....
        /*0310*/ 	.word	0x00000d00
        /*0314*/ 	.word	0x000000ff
        /*0318*/ 	.word	0x00000108
        /*031c*/ 	.short	0x0100
        /*031e*/ 	.byte	0x05
	.zero		1


	//   ....[35]....
        /*0320*/ 	.word	0x00000d10
        /*0324*/ 	.word	0x000000ff
        /*0328*/ 	.word	0x00000118
        /*032c*/ 	.short	0x0100
        /*032e*/ 	.byte	0x05
	.zero		1


	//   ....[36]....
        /*0330*/ 	.word	0x000015f0
        /*0334*/ 	.word	0x00000003
        /*0338*/ 	.word	0x00000110
        /*033c*/ 	.short	0x010a
        /*033e*/ 	.byte	0xff
	.zero		1


	//   ....[37]....
        /*0340*/ 	.word	0x00001620
        /*0344*/ 	.word	0x00000003
        /*0348*/ 	.word	0x00000100
        /*034c*/ 	.short	0x0101
        /*034e*/ 	.byte	0xff
	.zero		1


	//   ....[38]....
        /*0350*/ 	.word	0x000016f0
        /*0354*/ 	.word	0x000000ff
        /*0358*/ 	.word	0x00000030
        /*035c*/ 	.short	0x010a
        /*035e*/ 	.byte	0x08
	.zero		1


	//   ....[39]....
        /*0360*/ 	.word	0x00001790
        /*0364*/ 	.word	0x000000ff
        /*0368*/ 	.word	0x00000030
        /*036c*/ 	.short	0x010a
        /*036e*/ 	.byte	0x21
	.zero		1


	//   ....[40]....
        /*0370*/ 	.word	0x000018e0
        /*0374*/ 	.word	0x000000ff
        /*0378*/ 	.word	0x00000030
        /*037c*/ 	.short	0x010a
        /*037e*/ 	.byte	0x08
	.zero		1


	//   ....[41]....
        /*0380*/ 	.word	0x00001aa0
        /*0384*/ 	.word	0x000000ff
        /*0388*/ 	.word	0x00000098
        /*038c*/ 	.short	0x0101
        /*038e*/ 	.byte	0x04
	.zero		1


	//   ....[42]....
        /*0390*/ 	.word	0x00001ac0
        /*0394*/ 	.word	0x000000ff
        /*0398*/ 	.word	0x00000030
        /*039c*/ 	.short	0x010a
        /*039e*/ 	.byte	0x08
	.zero		1


	//   ....[43]....
        /*03a0*/ 	.word	0x00001b40
        /*03a4*/ 	.word	0x000000ff
        /*03a8*/ 	.word	0x00000030
        /*03ac*/ 	.short	0x010a
        /*03ae*/ 	.byte	0x21
	.zero		1


	//   ....[44]....
        /*03b0*/ 	.word	0x00001c90
        /*03b4*/ 	.word	0x000000ff
        /*03b8*/ 	.word	0x00000030
        /*03bc*/ 	.short	0x010a
        /*03be*/ 	.byte	0x08
	.zero		1


	//   ....[45]....
        /*03c0*/ 	.word	0x00001e60
        /*03c4*/ 	.word	0x00000002
        /*03c8*/ 	.word	0x000000a0
        /*03cc*/ 	.short	0x010a
        /*03ce*/ 	.byte	0xff
	.zero		1


	//   ....[46]....
        /*03d0*/ 	.word	0x00001f20
        /*03d4*/ 	.word	0x00000002
        /*03d8*/ 	.word	0x00000000
        /*03dc*/ 	.short	0x0101
        /*03de*/ 	.byte	0xff
	.zero		1


	//   ....[47]....
        /*03e0*/ 	.word	0x00002480
        /*03e4*/ 	.word	0x000000ff
        /*03e8*/ 	.word	0x00000000
        /*03ec*/ 	.short	0x010a
        /*03ee*/ 	.byte	0x05
	.zero		1


	//   ....[48]....
        /*03f0*/ 	.word	0x00002510
        /*03f4*/ 	.word	0x000000ff
        /*03f8*/ 	.word	0x00000000
        /*03fc*/ 	.short	0x010a
        /*03fe*/ 	.byte	0x05
	.zero		1


	//   ....[49]....
        /*0400*/ 	.word	0x000025a0
        /*0404*/ 	.word	0x000000ff
        /*0408*/ 	.word	0x00000000
        /*040c*/ 	.short	0x010a
        /*040e*/ 	.byte	0x05
	.zero		1


	//   ....[50]....
        /*0410*/ 	.word	0x00002630
        /*0414*/ 	.word	0x000000ff
        /*0418*/ 	.word	0x00000000
        /*041c*/ 	.short	0x010a
        /*041e*/ 	.byte	0x05
	.zero		1


	//   ....[51]....
        /*0420*/ 	.word	0x000026c0
        /*0424*/ 	.word	0x000000ff
        /*0428*/ 	.word	0x00000000
        /*042c*/ 	.short	0x010a
        /*042e*/ 	.byte	0x05
	.zero		1


	//   ....[52]....
        /*0430*/ 	.word	0x00002760
        /*0434*/ 	.word	0x00000000
        /*0438*/ 	.word	0x00000000
        /*043c*/ 	.short	0x010a
        /*043e*/ 	.byte	0xff
	.zero		1


	//   ....[53]....
        /*0440*/ 	.word	0x00002880
        /*0444*/ 	.word	0x00000000
        /*0448*/ 	.word	0x00000100
        /*044c*/ 	.short	0x010a
        /*044e*/ 	.byte	0xff
	.zero		1


	//   ....[54]....
        /*0450*/ 	.word	0x000028e0
        /*0454*/ 	.word	0x00000004
        /*0458*/ 	.word	0x00000000
        /*045c*/ 	.short	0x0101
        /*045e*/ 	.byte	0xff
	.zero		1


	//   ....[55]....
        /*0460*/ 	.word	0x00002900
        /*0464*/ 	.word	0x000000ff
        /*0468*/ 	.word	0x000000b0
        /*046c*/ 	.short	0x010a
        /*046e*/ 	.byte	0x05
	.zero		1


	//   ....[56]....
        /*0470*/ 	.word	0x00002a20
        /*0474*/ 	.word	0x00000000
        /*0478*/ 	.word	0x000000a0
        /*047c*/ 	.short	0x010a
        /*047e*/ 	.byte	0xff
	.zero		1


	//   ....[57]....
        /*0480*/ 	.word	0x00002b30
        /*0484*/ 	.word	0x00000000
        /*0488*/ 	.word	0x00000000
        /*048c*/ 	.short	0x0101
        /*048e*/ 	.byte	0xff
	.zero		1


	//   ....[58]....
        /*0490*/ 	.word	0x00002bc0
        /*0494*/ 	.word	0x000000ff
        /*0498*/ 	.word	0x000000b0
        /*049c*/ 	.short	0x0106
        /*049e*/ 	.byte	0x05
	.zero		1


	//   ....[59]....
        /*04a0*/ 	.word	0x00002be0
        /*04a4*/ 	.word	0x000000ff
        /*04a8*/ 	.word	0x000000b0
        /*04ac*/ 	.short	0x010a
        /*04ae*/ 	.byte	0x05
	.zero		1


	//   ....[60]....
        /*04b0*/ 	.word	0x00002c70
        /*04b4*/ 	.word	0x000000ff
        /*04b8*/ 	.word	0x000000b0
        /*04bc*/ 	.short	0x0106
        /*04be*/ 	.byte	0x04
	.zero		1


	//   ....[61]....
        /*04c0*/ 	.word	0x00002cb0
        /*04c4*/ 	.word	0x00000000
        /*04c8*/ 	.word	0x000000b0
        /*04cc*/ 	.short	0x010a
        /*04ce*/ 	.byte	0xff
	.zero		1


	//   ....[62]....
        /*04d0*/ 	.word	0x00003270
        /*04d4*/ 	.word	0x00000000
        /*04d8*/ 	.word	0x000000a0
        /*04dc*/ 	.short	0x010a
        /*04de*/ 	.byte	0xff
	.zero		1


	//   ....[63]....
        /*04e0*/ 	.word	0x00003380
        /*04e4*/ 	.word	0x00000003
        /*04e8*/ 	.word	0x00000000
        /*04ec*/ 	.short	0x0101
        /*04ee*/ 	.byte	0xff
	.zero		1


	//   ....[64]....
        /*04f0*/ 	.word	0x00003390
        /*04f4*/ 	.word	0x000000ff
        /*04f8*/ 	.word	0x00000000
        /*04fc*/ 	.short	0x010a
        /*04fe*/ 	.byte	0x07
	.zero		1


	//   ....[65]....
        /*0500*/ 	.word	0x00003410
        /*0504*/ 	.word	0x000000ff
        /*0508*/ 	.word	0x000000e0
        /*050c*/ 	.short	0x010a
        /*050e*/ 	.byte	0x06
	.zero		1


	//   ....[66]....
        /*0510*/ 	.word	0x000034e0
        /*0514*/ 	.word	0x000000ff
        /*0518*/ 	.word	0x00000000
        /*051c*/ 	.short	0x010a
        /*051e*/ 	.byte	0x0b
	.zero		1


	//   ....[67]....
        /*0520*/ 	.word	0x00003610
        /*0524*/ 	.word	0x000000ff
        /*0528*/ 	.word	0x00000000
        /*052c*/ 	.short	0x010a
        /*052e*/ 	.byte	0x22
	.zero		1


	//   ....[68]....
        /*0530*/ 	.word	0x000039f0
        /*0534*/ 	.word	0x000000ff
        /*0538*/ 	.word	0x00000000
        /*053c*/ 	.short	0x010a
        /*053e*/ 	.byte	0x06
	.zero		1


	//   ....[69]....
        /*0540*/ 	.word	0x00003a80
        /*0544*/ 	.word	0x000000ff
        /*0548*/ 	.word	0x00000000
        /*054c*/ 	.short	0x010a
        /*054e*/ 	.byte	0x06
	.zero		1


	//   ....[70]....
        /*0550*/ 	.word	0x00003b10
        /*0554*/ 	.word	0x000000ff
        /*0558*/ 	.word	0x00000000
        /*055c*/ 	.short	0x010a
        /*055e*/ 	.byte	0x06
	.zero		1


	//   ....[71]....
        /*0560*/ 	.word	0x00003ba0
        /*0564*/ 	.word	0x000000ff
        /*0568*/ 	.word	0x00000000
        /*056c*/ 	.short	0x010a
        /*056e*/ 	.byte	0x07
	.zero		1


	//   ....[72]....
        /*0570*/ 	.word	0x00003fe0
        /*0574*/ 	.word	0x00000000
        /*0578*/ 	.word	0x000000a0
        /*057c*/ 	.short	0x010a
        /*057e*/ 	.byte	0xff
	.zero		1


	//   ....[73]....
        /*0580*/ 	.word	0x000040a0
        /*0584*/ 	.word	0x00000000
        /*0588*/ 	.word	0x00000000
        /*058c*/ 	.short	0x0101
        /*058e*/ 	.byte	0xff
	.zero		1


	//   ....[74]....
        /*0590*/ 	.word	0x000043c0
        /*0594*/ 	.word	0x000000ff
        /*0598*/ 	.word	0x00000098
        /*059c*/ 	.short	0x010a
        /*059e*/ 	.byte	0x07
	.zero		1


	//   ....[75]....
        /*05a0*/ 	.word	0x000045e0
        /*05a4*/ 	.word	0x000000ff
        /*05a8*/ 	.word	0x00000078
        /*05ac*/ 	.short	0x010a
        /*05ae*/ 	.byte	0x0f
	.zero		1


	//   ....[76]....
        /*05b0*/ 	.word	0x000047f0
        /*05b4*/ 	.word	0x000000ff
        /*05b8*/ 	.word	0x00000060
        /*05bc*/ 	.short	0x010b
        /*05be*/ 	.byte	0x0f
	.zero		1


	//   ....[77]....
        /*05c0*/ 	.word	0x00004870
        /*05c4*/ 	.word	0x000000ff
        /*05c8*/ 	.word	0x00000000
        /*05cc*/ 	.short	0x0101
        /*05ce*/ 	.byte	0x10
	.zero		1


	//   ....[78]....
        /*05d0*/ 	.word	0x000048a0
        /*05d4*/ 	.word	0x000000ff
        /*05d8*/ 	.word	0x00000078
        /*05dc*/ 	.short	0x010a
        /*05de*/ 	.byte	0x0d
	.zero		1


	//   ....[79]....
        /*05e0*/ 	.word	0x00004ab0
        /*05e4*/ 	.word	0x000000ff
        /*05e8*/ 	.word	0x00000060
        /*05ec*/ 	.short	0x010b
        /*05ee*/ 	.byte	0x0d
	.zero		1


	//   ....[80]....
        /*05f0*/ 	.word	0x00004b20
        /*05f4*/ 	.word	0x000000ff
        /*05f8*/ 	.word	0x00000000
        /*05fc*/ 	.short	0x0101
        /*05fe*/ 	.byte	0x0f
	.zero		1


	//   ....[81]....
        /*0600*/ 	.word	0x00004b70
        /*0604*/ 	.word	0x000000ff
        /*0608*/ 	.word	0x00000000
        /*060c*/ 	.short	0x010a
        /*060e*/ 	.byte	0x04
	.zero		1


	//   ....[82]....
        /*0610*/ 	.word	0x00004c00
        /*0614*/ 	.word	0x000000ff
        /*0618*/ 	.word	0x00000000
        /*061c*/ 	.short	0x010a
        /*061e*/ 	.byte	0x04
	.zero		1


	//   ....[83]....
        /*0620*/ 	.word	0x00004ca0
        /*0624*/ 	.word	0x00000000
        /*0628*/ 	.word	0x00000000
        /*062c*/ 	.short	0x010a
        /*062e*/ 	.byte	0xff
	.zero		1


	//   ....[84]....
        /*0630*/ 	.word	0x00005020
        /*0634*/ 	.word	0x00000000
        /*0638*/ 	.word	0x000000a0
        /*063c*/ 	.short	0x010a
        /*063e*/ 	.byte	0xff
	.zero		1


	//   ....[85]....
        /*0640*/ 	.word	0x00005130
        /*0644*/ 	.word	0x00000000
        /*0648*/ 	.word	0x00000000
        /*064c*/ 	.short	0x0101
        /*064e*/ 	.byte	0xff
	.zero		1


	//   ....[86]....
        /*0650*/ 	.word	0x00005bb0
        /*0654*/ 	.word	0x00000000
        /*0658*/ 	.word	0x00000060
        /*065c*/ 	.short	0x010a
        /*065e*/ 	.byte	0xff
	.zero		1


	//   ....[87]....
        /*0660*/ 	.word	0x00005c20
        /*0664*/ 	.word	0x00000054
        /*0668*/ 	.word	0x000000c0
        /*066c*/ 	.short	0x010a
        /*066e*/ 	.byte	0xff
	.zero		1


	//   ....[88]....
        /*0670*/ 	.word	0x00005cb0
        /*0674*/ 	.word	0x00000000
        /*0678*/ 	.word	0x00000060
        /*067c*/ 	.short	0x010a
        /*067e*/ 	.byte	0xff
	.zero		1


	//   ....[89]....
        /*0680*/ 	.word	0x00005ee0
        /*0684*/ 	.word	0x00000054
        /*0688*/ 	.word	0x000000c0
        /*068c*/ 	.short	0x010a
        /*068e*/ 	.byte	0xff
	.zero		1


	//   ....[90]....
        /*0690*/ 	.word	0x00006770
        /*0694*/ 	.word	0x00000000
        /*0698*/ 	.word	0x00000000
        /*069c*/ 	.short	0x0101
        /*069e*/ 	.byte	0xff
	.zero		1


	//   ....[91]....
        /*06a0*/ 	.word	0x00006780
        /*06a4*/ 	.word	0x00000002
        /*06a8*/ 	.word	0x00000060
        /*06ac*/ 	.short	0x010a
        /*06ae*/ 	.byte	0xff
	.zero		1


	//   ....[92]....
        /*06b0*/ 	.word	0x00006850
        /*06b4*/ 	.word	0x00000002
        /*06b8*/ 	.word	0x00000060
        /*06bc*/ 	.short	0x010a
        /*06be*/ 	.byte	0xff
	.zero		1


	//   ....[93]....
        /*06c0*/ 	.word	0x00006be0
        /*06c4*/ 	.word	0x000000ff
        /*06c8*/ 	.word	0x00000000
        /*06cc*/ 	.short	0x0101
        /*06ce*/ 	.byte	0x05
	.zero		1


	//   ....[94]....
        /*06d0*/ 	.word	0x00007230
        /*06d4*/ 	.word	0x00000002
        /*06d8*/ 	.word	0x00000000
        /*06dc*/ 	.short	0x0101
        /*06de*/ 	.byte	0xff
	.zero		1


	//   ....[95]....
        /*06e0*/ 	.word	0x000074a0
        /*06e4*/ 	.word	0x000000ff
        /*06e8*/ 	.word	0x00000000
        /*06ec*/ 	.short	0x0101
        /*06ee*/ 	.byte	0x04
	.zero		1


	//   ....[96]....
        /*06f0*/ 	.word	0x000074c0
        /*06f4*/ 	.word	0x00000003
        /*06f8*/ 	.word	0x00000110
        /*06fc*/ 	.short	0x010a
        /*06fe*/ 	.byte	0xff
	.zero		1


	//   ....[97]....
        /*0700*/ 	.word	0x00007520
        /*0704*/ 	.word	0x00000002
        /*0708*/ 	.word	0x00000030
        /*070c*/ 	.short	0x010a
        /*070e*/ 	.byte	0xff
	.zero		1


	//   ....[98]....
        /*0710*/ 	.word	0x00007580
        /*0714*/ 	.word	0x00000002
        /*0718*/ 	.word	0x00000030
        /*071c*/ 	.short	0x010a
        /*071e*/ 	.byte	0xff
	.zero		1


	//   ....[99]....
        /*0720*/ 	.word	0x000075d0
        /*0724*/ 	.word	0x00000002
        /*0728*/ 	.word	0x000000a0
        /*072c*/ 	.short	0x010a
        /*072e*/ 	.byte	0xff
	.zero		1


	//   ....[100]....
        /*0730*/ 	.word	0x00007630
        /*0734*/ 	.word	0x00000000
        /*0738*/ 	.word	0x00000000
        /*073c*/ 	.short	0x010a
        /*073e*/ 	.byte	0xff
	.zero		1


	//   ....[101]....
        /*0740*/ 	.word	0x00007690
        /*0744*/ 	.word	0x00000000
        /*0748*/ 	.word	0x00000000
        /*074c*/ 	.short	0x010a
        /*074e*/ 	.byte	0xff
	.zero		1


	//   ....[102]....
        /*0750*/ 	.word	0x000076f0
        /*0754*/ 	.word	0x00000000
        /*0758*/ 	.word	0x00000000
        /*075c*/ 	.short	0x010a
        /*075e*/ 	.byte	0xff
	.zero		1


	//   ....[103]....
        /*0760*/ 	.word	0x00007750
        /*0764*/ 	.word	0x00000000
        /*0768*/ 	.word	0x00000000
        /*076c*/ 	.short	0x010a
        /*076e*/ 	.byte	0xff
	.zero		1


	//   ....[104]....
        /*0770*/ 	.word	0x000077b0
        /*0774*/ 	.word	0x00000000
        /*0778*/ 	.word	0x00000000
        /*077c*/ 	.short	0x010a
        /*077e*/ 	.byte	0xff
	.zero		1


	//   ....[105]....
        /*0780*/ 	.word	0x00007800
        /*0784*/ 	.word	0x00000000
        /*0788*/ 	.word	0x00000100
        /*078c*/ 	.short	0x010a
        /*078e*/ 	.byte	0xff
	.zero		1


	//   ....[106]....
        /*0790*/ 	.word	0x00007860
        /*0794*/ 	.word	0x00000000
        /*0798*/ 	.word	0x000000b0
        /*079c*/ 	.short	0x010a
        /*079e*/ 	.byte	0xff
	.zero		1


	//   ....[107]....
        /*07a0*/ 	.word	0x000078b0
        /*07a4*/ 	.word	0x00000000
        /*07a8*/ 	.word	0x000000a0
        /*07ac*/ 	.short	0x010a
        /*07ae*/ 	.byte	0xff
	.zero		1


	//   ....[108]....
        /*07b0*/ 	.word	0x00007910
        /*07b4*/ 	.word	0x00000000
        /*07b8*/ 	.word	0x000000b0
        /*07bc*/ 	.short	0x010a
        /*07be*/ 	.byte	0xff
	.zero		1


	//   ....[109]....
        /*07c0*/ 	.word	0x00007960
        /*07c4*/ 	.word	0x00000000
        /*07c8*/ 	.word	0x000000a0
        /*07cc*/ 	.short	0x010a
        /*07ce*/ 	.byte	0xff
	.zero		1


	//   ....[110]....
        /*07d0*/ 	.word	0x000079c0
        /*07d4*/ 	.word	0x00000003
        /*07d8*/ 	.word	0x000000e0
        /*07dc*/ 	.short	0x010a
        /*07de*/ 	.byte	0xff
	.zero		1


	//   ....[111]....
        /*07e0*/ 	.word	0x00007a20
        /*07e4*/ 	.word	0x00000000
        /*07e8*/ 	.word	0x00000000
        /*07ec*/ 	.short	0x010a
        /*07ee*/ 	.byte	0xff
	.zero		1


	//   ....[112]....
        /*07f0*/ 	.word	0x00007a80
        /*07f4*/ 	.word	0x00000000
        /*07f8*/ 	.word	0x00000000
        /*07fc*/ 	.short	0x010a
        /*07fe*/ 	.byte	0xff
	.zero		1


	//   ....[113]....
        /*0800*/ 	.word	0x00007ae0
        /*0804*/ 	.word	0x00000000
        /*0808*/ 	.word	0x00000000
        /*080c*/ 	.short	0x010a
        /*080e*/ 	.byte	0xff
	.zero		1


	//   ....[114]....
        /*0810*/ 	.word	0x00007b40
        /*0814*/ 	.word	0x00000000
        /*0818*/ 	.word	0x00000000
        /*081c*/ 	.short	0x010a
        /*081e*/ 	.byte	0xff
	.zero		1


	//   ....[115]....
        /*0820*/ 	.word	0x00007ba0
        /*0824*/ 	.word	0x00000000
        /*0828*/ 	.word	0x00000000
        /*082c*/ 	.short	0x010a
        /*082e*/ 	.byte	0xff
	.zero		1


	//   ....[116]....
        /*0830*/ 	.word	0x00007bf0
        /*0834*/ 	.word	0x00000000
        /*0838*/ 	.word	0x000000a0
        /*083c*/ 	.short	0x010a
        /*083e*/ 	.byte	0xff
	.zero		1


	//   ....[117]....
        /*0840*/ 	.word	0x00007c50
        /*0844*/ 	.word	0x00000000
        /*0848*/ 	.word	0x00000098
        /*084c*/ 	.short	0x010a
        /*084e*/ 	.byte	0xff
	.zero		1


	//   ....[118]....
        /*0850*/ 	.word	0x00007cb0
        /*0854*/ 	.word	0x00000000
        /*0858*/ 	.word	0x00000078
        /*085c*/ 	.short	0x010a
        /*085e*/ 	.byte	0xff
	.zero		1


	//   ....[119]....
        /*0860*/ 	.word	0x00007d10
        /*0864*/ 	.word	0x00000003
        /*0868*/ 	.word	0x00000078
        /*086c*/ 	.short	0x010a
        /*086e*/ 	.byte	0xff
	.zero		1


	//   ....[120]....
        /*0870*/ 	.word	0x00007d70
        /*0874*/ 	.word	0x00000000
        /*0878*/ 	.word	0x00000000
        /*087c*/ 	.short	0x010a
        /*087e*/ 	.byte	0xff
	.zero		1


	//   ....[121]....
        /*0880*/ 	.word	0x00007dd0
        /*0884*/ 	.word	0x00000000
        /*0888*/ 	.word	0x00000000
        /*088c*/ 	.short	0x010a
        /*088e*/ 	.byte	0xff
	.zero		1


	//   ....[122]....
        /*0890*/ 	.word	0x00007e20
        /*0894*/ 	.word	0x00000000
        /*0898*/ 	.word	0x000000a0
        /*089c*/ 	.short	0x010a
        /*089e*/ 	.byte	0xff
	.zero		1


	//   ....[123]....
        /*08a0*/ 	.word	0x00007e70
        /*08a4*/ 	.word	0x00000000
        /*08a8*/ 	.word	0x00000060
        /*08ac*/ 	.short	0x010a
        /*08ae*/ 	.byte	0xff
	.zero		1


	//   ....[124]....
        /*08b0*/ 	.word	0x00007ec0
        /*08b4*/ 	.word	0x00000054
        /*08b8*/ 	.word	0x000000c0
        /*08bc*/ 	.short	0x010a
        /*08be*/ 	.byte	0xff
	.zero		1


	//   ....[125]....
        /*08c0*/ 	.word	0x00007f10
        /*08c4*/ 	.word	0x00000002
        /*08c8*/ 	.word	0x00000060
        /*08cc*/ 	.short	0x010a
        /*08ce*/ 	.byte	0xff
	.zero		1


	//----- nvinfo : EIATTR_NUM_MBARRIERS
	.align		4
.L_47:
        /*08d0*/ 	.byte	0x03, 0x38
        /*08d2*/ 	.short	0x0024


	//----- nvinfo : EIATTR_EXIT_INSTR_OFFSETS
	.align		4
        /*08d4*/ 	.byte	0x04, 0x1c
        /*08d6*/ 	.short	(.L_49 - .L_48)


	//   ....[0]....
.L_48:
        /*08d8*/ 	.word	0x00002790


	//   ....[1]....
        /*08dc*/ 	.word	0x00002c80


	//   ....[2]....
        /*08e0*/ 	.word	0x00002ce0


	//   ....[3]....
        /*08e4*/ 	.word	0x00003e00


	//   ....[4]....
        /*08e8*/ 	.word	0x00004cd0


	//   ....[5]....
        /*08ec*/ 	.word	0x00004d10


	//   ....[6]....
        /*08f0*/ 	.word	0x00007390


	//   ....[7]....
        /*08f4*/ 	.word	0x00007410


	//   ....[8]....
        /*08f8*/ 	.word	0x00007440


	//   ....[9]....
        /*08fc*/ 	.word	0x000074b0


	//----- nvinfo : EIATTR_MAX_THREADS
	.align		4
.L_49:
        /*0900*/ 	.byte	0x04, 0x05
        /*0902*/ 	.short	(.L_51 - .L_50)
.L_50:
        /*0904*/ 	.word	0x00000100
        /*0908*/ 	.word	0x00000001
        /*090c*/ 	.word	0x00000001


	//----- nvinfo : EIATTR_CRS_STACK_SIZE
	.align		4
.L_51:
        /*0910*/ 	.byte	0x04, 0x1e
        /*0912*/ 	.short	(.L_53 - .L_52)
.L_52:
        /*0914*/ 	.word	0x00000000


	//----- nvinfo : EIATTR_CBANK_PARAM_SIZE
	.align		4
.L_53:
        /*0918*/ 	.byte	0x03, 0x19
        /*091a*/ 	.short	0x0800


	//----- nvinfo : EIATTR_PARAM_CBANK
	.align		4
        /*091c*/ 	.byte	0x04, 0x0a
        /*091e*/ 	.short	(.L_55 - .L_54)
	.align		4
.L_54:
        /*0920*/ 	.word	index@(.nv.constant0._ZN7cutlass13device_kernelINS_4gemm6kernel13GemmUniversalIN4cute5tupleIJiiiiEEENS1_10collective13CollectiveMmaINS1_35MainloopSm100TmaUmmaWarpSpecializedILi6ELi2ELi4ENS5_IJNS4_1CILi1EEESB_SB_EEEEENS5_IJNSA_ILi64EEESE_SE_EEENS_10tfloat32_tENS5_IJlSB_lEEESG_SH_NS4_8TiledMMAINS4_8MMA_AtomIJNS4_17SM100_MMA_TF32_SSISG_SG_fLi64ELi64ELNS4_4UMMA5MajorE0ELSM_0ELNSL_7ScaleInE0ELSN_0EEEEEENS4_6LayoutISC_NS5_IJNSA_ILi0EEESR_SR_EEEEENS5_IJNS4_10UnderscoreESU_SU_EEEEENS4_13SM90_TMA_LOADENS4_14ComposedLayoutINS4_7SwizzleILi3ELi4ELi3EEENS4_18smem_ptr_flag_bitsILi32EEENSQ_INS5_IJNSA_ILi8EEENSA_ILi32EEEEEENS5_IJS14_SB_EEEEEEEvNS4_8identityESX_S18_vS19_EENS_8epilogue10collective18CollectiveEpilogueINS1B_23Sm100TmaWarpSpecializedILi3ELi2ELi16ELb1ELb0EEEJSF_NS5_IJNSQ_ISE_SB_EENSQ_IS14_SB_EEEEESG_SH_SG_SH_NS1B_6fusion15FusionCallbacksIS1F_NS1J_17LinearCombinationISG_fSG_fLNS_15FloatRoundStyleE2EEESF_S1I_JEEENS4_5SM1004TMEM4LOAD26SM100_TMEM_LOAD_16dp128b8xESX_S18_NS4_17SM75_U32x4_LDSM_NENS4_14SM90_TMA_STOREES18_NS4_17SM90_U32x4_STSM_NENS4_39AutoVectorizingCopyWithAssumedAlignmentILi128EEEEEEvvEEEEvNT_6ParamsE)
        /*0924*/ 	.short	0x0380
        /*0926*/ 	.short	0x0800


	//----- nvinfo : EIATTR_SW_WAR
	.align		4
.L_55:
        /*0928*/ 	.byte	0x04, 0x36
        /*092a*/ 	.short	(.L_57 - .L_56)
.L_56:
        /*092c*/ 	.word	0x00000008
.L_57:


//--------------------- .nv.callgraph             --------------------------
	.section	.nv.callgraph,"",@"SHT_CUDA_CALLGRAPH"
	.align	4
	.sectionentsize	8
	.align		4
        /*0000*/ 	.word	0x00000000
	.align		4
        /*0004*/ 	.word	0xffffffff
	.align		4
        /*0008*/ 	.word	index@(_ZN7cutlass13device_kernelINS_4gemm6kernel13GemmUniversalIN4cute5tupleIJiiiiEEENS1_10collective13CollectiveMmaINS1_35MainloopSm100TmaUmmaWarpSpecializedILi6ELi2ELi4ENS5_IJNS4_1CILi1EEESB_SB_EEEEENS5_IJNSA_ILi64EEESE_SE_EEENS_10tfloat32_tENS5_IJlSB_lEEESG_SH_NS4_8TiledMMAINS4_8MMA_AtomIJNS4_17SM100_MMA_TF32_SSISG_SG_fLi64ELi64ELNS4_4UMMA5MajorE0ELSM_0ELNSL_7ScaleInE0ELSN_0EEEEEENS4_6LayoutISC_NS5_IJNSA_ILi0EEESR_SR_EEEEENS5_IJNS4_10UnderscoreESU_SU_EEEEENS4_13SM90_TMA_LOADENS4_14ComposedLayoutINS4_7SwizzleILi3ELi4ELi3EEENS4_18smem_ptr_flag_bitsILi32EEENSQ_INS5_IJNSA_ILi8EEENSA_ILi32EEEEEENS5_IJS14_SB_EEEEEEEvNS4_8identityESX_S18_vS19_EENS_8epilogue10collective18CollectiveEpilogueINS1B_23Sm100TmaWarpSpecializedILi3ELi2ELi16ELb1ELb0EEEJSF_NS5_IJNSQ_ISE_SB_EENSQ_IS14_SB_EEEEESG_SH_SG_SH_NS1B_6fusion15FusionCallbacksIS1F_NS1J_17LinearCombinationISG_fSG_fLNS_15FloatRoundStyleE2EEESF_S1I_JEEENS4_5SM1004TMEM4LOAD26SM100_TMEM_LOAD_16dp128b8xESX_S18_NS4_17SM75_U32x4_LDSM_NENS4_14SM90_TMA_STOREES18_NS4_17SM90_U32x4_STSM_NENS4_39AutoVectorizingCopyWithAssumedAlignmentILi128EEEEEEvvEEEEvNT_6ParamsE)
	.align		4
        /*000c*/ 	.word	index@(__assertfail)
	.align		4
        /*0010*/ 	.word	0x00000000
	.align		4
        /*0014*/ 	.word	0xfffffffe
	.align		4
        /*0018*/ 	.word	0x00000000
	.align		4
        /*001c*/ 	.word	0xfffffffd
	.align		4
        /*0020*/ 	.word	0x00000000
	.align		4
        /*0024*/ 	.word	0xfffffffc


//--------------------- .nv.constant4             --------------------------
	.section	.nv.constant4,"a",@progbits
	.align	8
	.align		8
.nv.constant4:
        /*0000*/ 	.dword	__assertfail
	.align		8
        /*0008*/ 	.dword	__unnamed_1
	.align		8
        /*0010*/ 	.dword	__unnamed_2
	.align		8
        /*0018*/ 	.dword	_ZN40_INTERNAL_988e6237_4_k_cu_d2ebd1d8_217494cuda3std3__45__cpo5beginE
	.align		8
        /*0020*/ 	.dword	_ZN40_INTERNAL_988e6237_4_k_cu_d2ebd1d8_217494cuda3std3__45__cpo3endE
	.align		8
        /*0028*/ 	.dword	_ZN40_INTERNAL_988e6237_4_k_cu_d2ebd1d8_217494cuda3std3__45__cpo6cbeginE
	.align		8
        /*0030*/ 	.dword	_ZN40_INTERNAL_988e6237_4_k_cu_d2ebd1d8_217494cuda3std3__45__cpo4cendE
	.align		8
        /*0038*/ 	.dword	_ZN40_INTERNAL_988e6237_4_k_cu_d2ebd1d8_217494cuda3std3__442_GLOBAL__N__988e6237_4_k_cu_d2ebd1d8_217496ignoreE
	.align		8
        /*0040*/ 	.dword	_ZN40_INTERNAL_988e6237_4_k_cu_d2ebd1d8_217494cuda3std3__419piecewise_constructE
	.align		8
        /*0048*/ 	.dword	_ZN40_INTERNAL_988e6237_4_k_cu_d2ebd1d8_217494cuda3std3__48in_placeE
	.align		8
        /*0050*/ 	.dword	_ZN40_INTERNAL_988e6237_4_k_cu_d2ebd1d8_217494cuda3std6ranges3__45__cpo4swapE
	.align		8
        /*0058*/ 	.dword	_ZN40_INTERNAL_988e6237_4_k_cu_d2ebd1d8_217494cuda3std6ranges3__45__cpo9iter_moveE
	.align		8
        /*0060*/ 	.dword	_ZN40_INTERNAL_988e6237_4_k_cu_d2ebd1d8_217494cute7productE
	.align		8
        /*0068*/ 	.dword	_ZN40_INTERNAL_988e6237_4_k_cu_d2ebd1d8_217494cute1_E
	.align		8
        /*0070*/ 	.dword	$str$25
	.align		8
        /*0078*/ 	.dword	$str$26
	.align		8
        /*0080*/ 	.dword	$str$27
	.align		8
        /*0088*/ 	.dword	$str$28


//--------------------- .text._ZN7cutlass13device_kernelINS_4gemm6kernel13GemmUniversalIN4cute5tupleIJiiiiEEENS1_10collective13CollectiveMmaINS1_35MainloopSm100TmaUmmaWarpSpecializedILi6ELi2ELi4ENS5_IJNS4_1CILi1EEESB_SB_EEEEENS5_IJNSA_ILi64EEESE_SE_EEENS_10tfloat32_tENS5_IJlSB_lEEESG_SH_NS4_8TiledMMAINS4_8MMA_AtomIJNS4_17SM100_MMA_TF32_SSISG_SG_fLi64ELi64ELNS4_4UMMA5MajorE0ELSM_0ELNSL_7ScaleInE0ELSN_0EEEEEENS4_6LayoutISC_NS5_IJNSA_ILi0EEESR_SR_EEEEENS5_IJNS4_10UnderscoreESU_SU_EEEEENS4_13SM90_TMA_LOADENS4_14ComposedLayoutINS4_7SwizzleILi3ELi4ELi3EEENS4_18smem_ptr_flag_bitsILi32EEENSQ_INS5_IJNSA_ILi8EEENSA_ILi32EEEEEENS5_IJS14_SB_EEEEEEEvNS4_8identityESX_S18_vS19_EENS_8epilogue10collective18CollectiveEpilogueINS1B_23Sm100TmaWarpSpecializedILi3ELi2ELi16ELb1ELb0EEEJSF_NS5_IJNSQ_ISE_SB_EENSQ_IS14_SB_EEEEESG_SH_SG_SH_NS1B_6fusion15FusionCallbacksIS1F_NS1J_17LinearCombinationISG_fSG_fLNS_15FloatRoundStyleE2EEESF_S1I_JEEENS4_5SM1004TMEM4LOAD26SM100_TMEM_LOAD_16dp128b8xESX_S18_NS4_17SM75_U32x4_LDSM_NENS4_14SM90_TMA_STOREES18_NS4_17SM90_U32x4_STSM_NENS4_39AutoVectorizingCopyWithAssumedAlignmentILi128EEEEEEvvEEEEvNT_6ParamsE --------------------------
	.section	.text._ZN7cutlass13device_kernelINS_4gemm6kernel13GemmUniversalIN4cute5tupleIJiiiiEEENS1_10collective13CollectiveMmaINS1_35MainloopSm100TmaUmmaWarpSpecializedILi6ELi2ELi4ENS5_IJNS4_1CILi1EEESB_SB_EEEEENS5_IJNSA_ILi64EEESE_SE_EEENS_10tfloat32_tENS5_IJlSB_lEEESG_SH_NS4_8TiledMMAINS4_8MMA_AtomIJNS4_17SM100_MMA_TF32_SSISG_SG_fLi64ELi64ELNS4_4UMMA5MajorE0ELSM_0ELNSL_7ScaleInE0ELSN_0EEEEEENS4_6LayoutISC_NS5_IJNSA_ILi0EEESR_SR_EEEEENS5_IJNS4_10UnderscoreESU_SU_EEEEENS4_13SM90_TMA_LOADENS4_14ComposedLayoutINS4_7SwizzleILi3ELi4ELi3EEENS4_18smem_ptr_flag_bitsILi32EEENSQ_INS5_IJNSA_ILi8EEENSA_ILi32EEEEEENS5_IJS14_SB_EEEEEEEvNS4_8identityESX_S18_vS19_EENS_8epilogue10collective18CollectiveEpilogueINS1B_23Sm100TmaWarpSpecializedILi3ELi2ELi16ELb1ELb0EEEJSF_NS5_IJNSQ_ISE_SB_EENSQ_IS14_SB_EEEEESG_SH_SG_SH_NS1B_6fusion15FusionCallbacksIS1F_NS1J_17LinearCombinationISG_fSG_fLNS_15FloatRoundStyleE2EEESF_S1I_JEEENS4_5SM1004TMEM4LOAD26SM100_TMEM_LOAD_16dp128b8xESX_S18_NS4_17SM75_U32x4_LDSM_NENS4_14SM90_TMA_STOREES18_NS4_17SM90_U32x4_STSM_NENS4_39AutoVectorizingCopyWithAssumedAlignmentILi128EEEEEEvvEEEEvNT_6ParamsE,"ax",@progbits
	.align	128
.text._ZN7cutlass13device_kernelINS_4gemm6kernel13GemmUniversalIN4cute5tupleIJiiiiEEENS1_10collective13CollectiveMmaINS1_35MainloopSm100TmaUmmaWarpSpecializedILi6ELi2ELi4ENS5_IJNS4_1CILi1EEESB_SB_EEEEENS5_IJNSA_ILi64EEESE_SE_EEENS_10tfloat32_tENS5_IJlSB_lEEESG_SH_NS4_8TiledMMAINS4_8MMA_AtomIJNS4_17SM100_MMA_TF32_SSISG_SG_fLi64ELi64ELNS4_4UMMA5MajorE0ELSM_0ELNSL_7ScaleInE0ELSN_0EEEEEENS4_6LayoutISC_NS5_IJNSA_ILi0EEESR_SR_EEEEENS5_IJNS4_10UnderscoreESU_SU_EEEEENS4_13SM90_TMA_LOADENS4_14ComposedLayoutINS4_7SwizzleILi3ELi4ELi3EEENS4_18smem_ptr_flag_bitsILi32EEENSQ_INS5_IJNSA_ILi8EEENSA_ILi32EEEEEENS5_IJS14_SB_EEEEEEEvNS4_8identityESX_S18_vS19_EENS_8epilogue10collective18CollectiveEpilogueINS1B_23Sm100TmaWarpSpecializedILi3ELi2ELi16ELb1ELb0EEEJSF_NS5_IJNSQ_ISE_SB_EENSQ_IS14_SB_EEEEESG_SH_SG_SH_NS1B_6fusion15FusionCallbacksIS1F_NS1J_17LinearCombinationISG_fSG_fLNS_15FloatRoundStyleE2EEESF_S1I_JEEENS4_5SM1004TMEM4LOAD26SM100_TMEM_LOAD_16dp128b8xESX_S18_NS4_17SM75_U32x4_LDSM_NENS4_14SM90_TMA_STOREES18_NS4_17SM90_U32x4_STSM_NENS4_39AutoVectorizingCopyWithAssumedAlignmentILi128EEEEEEvvEEEEvNT_6ParamsE:
        .type           _ZN7cutlass13device_kernelINS_4gemm6kernel13GemmUniversalIN4cute5tupleIJiiiiEEENS1_10collective13CollectiveMmaINS1_35MainloopSm100TmaUmmaWarpSpecializedILi6ELi2ELi4ENS5_IJNS4_1CILi1EEESB_SB_EEEEENS5_IJNSA_ILi64EEESE_SE_EEENS_10tfloat32_tENS5_IJlSB_lEEESG_SH_NS4_8TiledMMAINS4_8MMA_AtomIJNS4_17SM100_MMA_TF32_SSISG_SG_fLi64ELi64ELNS4_4UMMA5MajorE0ELSM_0ELNSL_7ScaleInE0ELSN_0EEEEEENS4_6LayoutISC_NS5_IJNSA_ILi0EEESR_SR_EEEEENS5_IJNS4_10UnderscoreESU_SU_EEEEENS4_13SM90_TMA_LOADENS4_14ComposedLayoutINS4_7SwizzleILi3ELi4ELi3EEENS4_18smem_ptr_flag_bitsILi32EEENSQ_INS5_IJNSA_ILi8EEENSA_ILi32EEEEEENS5_IJS14_SB_EEEEEEEvNS4_8identityESX_S18_vS19_EENS_8epilogue10collective18CollectiveEpilogueINS1B_23Sm100TmaWarpSpecializedILi3ELi2ELi16ELb1ELb0EEEJSF_NS5_IJNSQ_ISE_SB_EENSQ_IS14_SB_EEEEESG_SH_SG_SH_NS1B_6fusion15FusionCallbacksIS1F_NS1J_17LinearCombinationISG_fSG_fLNS_15FloatRoundStyleE2EEESF_S1I_JEEENS4_5SM1004TMEM4LOAD26SM100_TMEM_LOAD_16dp128b8xESX_S18_NS4_17SM75_U32x4_LDSM_NENS4_14SM90_TMA_STOREES18_NS4_17SM90_U32x4_STSM_NENS4_39AutoVectorizingCopyWithAssumedAlignmentILi128EEEEEEvvEEEEvNT_6ParamsE,@function
        .size           _ZN7cutlass13device_kernelINS_4gemm6kernel13GemmUniversalIN4cute5tupleIJiiiiEEENS1_10collective13CollectiveMmaINS1_35MainloopSm100TmaUmmaWarpSpecializedILi6ELi2ELi4ENS5_IJNS4_1CILi1EEESB_SB_EEEEENS5_IJNSA_ILi64EEESE_SE_EEENS_10tfloat32_tENS5_IJlSB_lEEESG_SH_NS4_8TiledMMAINS4_8MMA_AtomIJNS4_17SM100_MMA_TF32_SSISG_SG_fLi64ELi64ELNS4_4UMMA5MajorE0ELSM_0ELNSL_7ScaleInE0ELSN_0EEEEEENS4_6LayoutISC_NS5_IJNSA_ILi0EEESR_SR_EEEEENS5_IJNS4_10UnderscoreESU_SU_EEEEENS4_13SM90_TMA_LOADENS4_14ComposedLayoutINS4_7SwizzleILi3ELi4ELi3EEENS4_18smem_ptr_flag_bitsILi32EEENSQ_INS5_IJNSA_ILi8EEENSA_ILi32EEEEEENS5_IJS14_SB_EEEEEEEvNS4_8identityESX_S18_vS19_EENS_8epilogue10collective18CollectiveEpilogueINS1B_23Sm100TmaWarpSpecializedILi3ELi2ELi16ELb1ELb0EEEJSF_NS5_IJNSQ_ISE_SB_EENSQ_IS14_SB_EEEEESG_SH_SG_SH_NS1B_6fusion15FusionCallbacksIS1F_NS1J_17LinearCombinationISG_fSG_fLNS_15FloatRoundStyleE2EEESF_S1I_JEEENS4_5SM1004TMEM4LOAD26SM100_TMEM_LOAD_16dp128b8xESX_S18_NS4_17SM75_U32x4_LDSM_NENS4_14SM90_TMA_STOREES18_NS4_17SM90_U32x4_STSM_NENS4_39AutoVectorizingCopyWithAssumedAlignmentILi128EEEEEEvvEEEEvNT_6ParamsE,(.L_x_160 - _ZN7cutlass13device_kernelINS_4gemm6kernel13GemmUniversalIN4cute5tupleIJiiiiEEENS1_10collective13CollectiveMmaINS1_35MainloopSm100TmaUmmaWarpSpecializedILi6ELi2ELi4ENS5_IJNS4_1CILi1EEESB_SB_EEEEENS5_IJNSA_ILi64EEESE_SE_EEENS_10tfloat32_tENS5_IJlSB_lEEESG_SH_NS4_8TiledMMAINS4_8MMA_AtomIJNS4_17SM100_MMA_TF32_SSISG_SG_fLi64ELi64ELNS4_4UMMA5MajorE0ELSM_0ELNSL_7ScaleInE0ELSN_0EEEEEENS4_6LayoutISC_NS5_IJNSA_ILi0EEESR_SR_EEEEENS5_IJNS4_10UnderscoreESU_SU_EEEEENS4_13SM90_TMA_LOADENS4_14ComposedLayoutINS4_7SwizzleILi3ELi4ELi3EEENS4_18smem_ptr_flag_bitsILi32EEENSQ_INS5_IJNSA_ILi8EEENSA_ILi32EEEEEENS5_IJS14_SB_EEEEEEEvNS4_8identityESX_S18_vS19_EENS_8epilogue10collective18CollectiveEpilogueINS1B_23Sm100TmaWarpSpecializedILi3ELi2ELi16ELb1ELb0EEEJSF_NS5_IJNSQ_ISE_SB_EENSQ_IS14_SB_EEEEESG_SH_SG_SH_NS1B_6fusion15FusionCallbacksIS1F_NS1J_17LinearCombinationISG_fSG_fLNS_15FloatRoundStyleE2EEESF_S1I_JEEENS4_5SM1004TMEM4LOAD26SM100_TMEM_LOAD_16dp128b8xESX_S18_NS4_17SM75_U32x4_LDSM_NENS4_14SM90_TMA_STOREES18_NS4_17SM90_U32x4_STSM_NENS4_39AutoVectorizingCopyWithAssumedAlignmentILi128EEEEEEvvEEEEvNT_6ParamsE)
        .other          _ZN7cutlass13device_kernelINS_4gemm6kernel13GemmUniversalIN4cute5tupleIJiiiiEEENS1_10collective13CollectiveMmaINS1_35MainloopSm100TmaUmmaWarpSpecializedILi6ELi2ELi4ENS5_IJNS4_1CILi1EEESB_SB_EEEEENS5_IJNSA_ILi64EEESE_SE_EEENS_10tfloat32_tENS5_IJlSB_lEEESG_SH_NS4_8TiledMMAINS4_8MMA_AtomIJNS4_17SM100_MMA_TF32_SSISG_SG_fLi64ELi64ELNS4_4UMMA5MajorE0ELSM_0ELNSL_7ScaleInE0ELSN_0EEEEEENS4_6LayoutISC_NS5_IJNSA_ILi0EEESR_SR_EEEEENS5_IJNS4_10UnderscoreESU_SU_EEEEENS4_13SM90_TMA_LOADENS4_14ComposedLayoutINS4_7SwizzleILi3ELi4ELi3EEENS4_18smem_ptr_flag_bitsILi32EEENSQ_INS5_IJNSA_ILi8EEENSA_ILi32EEEEEENS5_IJS14_SB_EEEEEEEvNS4_8identityESX_S18_vS19_EENS_8epilogue10collective18CollectiveEpilogueINS1B_23Sm100TmaWarpSpecializedILi3ELi2ELi16ELb1ELb0EEEJSF_NS5_IJNSQ_ISE_SB_EENSQ_IS14_SB_EEEEESG_SH_SG_SH_NS1B_6fusion15FusionCallbacksIS1F_NS1J_17LinearCombinationISG_fSG_fLNS_15FloatRoundStyleE2EEESF_S1I_JEEENS4_5SM1004TMEM4LOAD26SM100_TMEM_LOAD_16dp128b8xESX_S18_NS4_17SM75_U32x4_LDSM_NENS4_14SM90_TMA_STOREES18_NS4_17SM90_U32x4_STSM_NENS4_39AutoVectorizingCopyWithAssumedAlignmentILi128EEEEEEvvEEEEvNT_6ParamsE,@"STO_CUDA_ENTRY STV_DEFAULT"
_ZN7cutlass13device_kernelINS_4gemm6kernel13GemmUniversalIN4cute5tupleIJiiiiEEENS1_10collective13CollectiveMmaINS1_35MainloopSm100TmaUmmaWarpSpecializedILi6ELi2ELi4ENS5_IJNS4_1CILi1EEESB_SB_EEEEENS5_IJNSA_ILi64EEESE_SE_EEENS_10tfloat32_tENS5_IJlSB_lEEESG_SH_NS4_8TiledMMAINS4_8MMA_AtomIJNS4_17SM100_MMA_TF32_SSISG_SG_fLi64ELi64ELNS4_4UMMA5MajorE0ELSM_0ELNSL_7ScaleInE0ELSN_0EEEEEENS4_6LayoutISC_NS5_IJNSA_ILi0EEESR_SR_EEEEENS5_IJNS4_10UnderscoreESU_SU_EEEEENS4_13SM90_TMA_LOADENS4_14ComposedLayoutINS4_7SwizzleILi3ELi4ELi3EEENS4_18smem_ptr_flag_bitsILi32EEENSQ_INS5_IJNSA_ILi8EEENSA_ILi32EEEEEENS5_IJS14_SB_EEEEEEEvNS4_8identityESX_S18_vS19_EENS_8epilogue10collective18CollectiveEpilogueINS1B_23Sm100TmaWarpSpecializedILi3ELi2ELi16ELb1ELb0EEEJSF_NS5_IJNSQ_ISE_SB_EENSQ_IS14_SB_EEEEESG_SH_SG_SH_NS1B_6fusion15FusionCallbacksIS1F_NS1J_17LinearCombinationISG_fSG_fLNS_15FloatRoundStyleE2EEESF_S1I_JEEENS4_5SM1004TMEM4LOAD26SM100_TMEM_LOAD_16dp128b8xESX_S18_NS4_17SM75_U32x4_LDSM_NENS4_14SM90_TMA_STOREES18_NS4_17SM90_U32x4_STSM_NENS4_39AutoVectorizingCopyWithAssumedAlignmentILi128EEEEEEvvEEEEvNT_6ParamsE:
[----:B------:R-:W1:Y:S01]  /*0000*/  LDC R1, c[0x0][0x37c] ;  /* 0x0000df00ff017b82 */ /* 0x000e620000000800 */
[----:B------:R-:W2:Y:S01]  /*0010*/  S2R R79, SR_TID.X ;  /* 0x00000000004f7919 */ /* 0x000ea20000002100 */
[----:B------:R-:W3:Y:S01]  /*0020*/  LDCU.64 UR4, c[0x0][0x890] ;  /* 0x00011200ff0477ac */ /* 0x000ee20008000a00 */
[----:B------:R-:W-:Y:S02]  /*0030*/  PRMT R67, RZ, 0x7610, R67 ;  /* 0x00007610ff437816 */ /* 0x000fe40000000043 */
[----:B------:R-:W-:Y:S01]  /*0040*/  ELECT P5, URZ, PT ;  /* 0x0000000000ff782f */ /* 0x000fe200038a0000 */
[----:B------:R-:W4:Y:S01]  /*0050*/  LDCU.64 UR46, c[0x0][0x358] ;  /* 0x00006b00ff2e77ac */ /* 0x000f220008000a00 */
[----:B---3--:R-:W-:-:S04]  /*0060*/  UISETP.NE.U32.AND UP0, UPT, UR4, URZ, UPT ;  /* 0x000000ff0400728c */ /* 0x008fc8000bf05070 */
[----:B------:R-:W-:Y:S01]  /*0070*/  UISETP.NE.AND.EX UP0, UPT, UR5, URZ, UPT, UP0 ;  /* 0x000000ff0500728c */ /* 0x000fe2000bf05300 */
[----:B--2---:R-:W-:-:S05]  /*0080*/  SHF.R.U32.HI R73, RZ, 0x5, R79 ;  /* 0x00000005ff497819 */ /* 0x004fca000001164f */
[----:B------:R-:W2:Y:S02]  /*0090*/  SHFL.IDX PT, R0, R73, RZ, 0x1f ;  /* 0x00001fff49007589 */ /* 0x000ea400000e0000 */
[----:B--2---:R-:W-:Y:S01]  /*00a0*/  R2UR UR8, R0 ;  /* 0x00000000000872ca */ /* 0x004fe200000e0000 */
[----:B-1--4-:R-:W-:-:S14]  /*00b0*/  BRA.U UP0, `(.L_x_0) ;  /* 0x00000001002c7547 */ /* 0x012fdc000b800000 */
[----:B------:R-:W1:Y:S02]  /*00c0*/  LDCU.64 UR6, c[0x0][0x888] ;  /* 0x00011100ff0677ac */ /* 0x000e640008000a00 */
[----:B-1----:R-:W-:-:S04]  /*00d0*/  UISETP.NE.U32.AND UP0, UPT, UR6, URZ, UPT ;  /* 0x000000ff0600728c */ /* 0x002fc8000bf05070 */
[----:B------:R-:W-:-:S09]  /*00e0*/  UISETP.NE.AND.EX UP0, UPT, UR7, URZ, UPT, UP0 ;  /* 0x000000ff0700728c */ /* 0x000fd2000bf05300 */
[----:B------:R-:W-:Y:S05]  /*00f0*/  BRA.U !UP0, `(.L_x_1) ;  /* 0x0000000108107547 */ /* 0x000fea000b800000 */
[----:B------:R-:W1:Y:S02]  /*0100*/  LDC.64 R2, c[0x0][0x888] ;  /* 0x00022200ff027b82 */ /* 0x000e640000000a00 */
[----:B-1----:R1:W5:Y:S01]  /*0110*/  LDG.E R35, desc[UR46][R2.64] ;  /* 0x0000002e02237981 */ /* 0x002362000c1e1900 */
[----:B------:R-:W-:Y:S01]  /*0120*/  HFMA2 R67, -RZ, RZ, 0, 5.9604644775390625e-08 ;  /* 0x00000001ff437431 */ /* 0x000fe200000001ff */
[----:B------:R-:W-:Y:S05]  /*0130*/  BRA `(.L_x_0) ;  /* 0x00000000000c7947 */ /* 0x000fea0003800000 */
.L_x_1:
[----:B------:R-:W1:Y:S01]  /*0140*/  LDCU UR6, c[0x0][0x880] ;  /* 0x00011000ff0677ac */ /* 0x000e620008000800 */
[----:B------:R-:W-:Y:S01]  /*0150*/  HFMA2 R67, -RZ, RZ, 0, 5.9604644775390625e-08 ;  /* 0x00000001ff437431 */ /* 0x000fe200000001ff */
[----:B-1----:R-:W-:-:S07]  /*0160*/  MOV R35, UR6 ;  /* 0x0000000600237c02 */ /* 0x002fce0008000f00 */
.L_x_0:
[----:B------:R-:W2:Y:S02]  /*0170*/  LDCU.64 UR6, c[0x0][0x8b0] ;  /* 0x00011600ff0677ac */ /* 0x000ea40008000a00 */
[----:B--2---:R-:W-:-:S04]  /*0180*/  UISETP.NE.U32.AND UP0, UPT, UR6, URZ, UPT ;  /* 0x000000ff0600728c */ /* 0x004fc8000bf05070 */
[----:B------:R-:W-:-:S09]  /*0190*/  UISETP.NE.AND.EX UP0, UPT, UR7, URZ, UPT, UP0 ;  /* 0x000000ff0700728c */ /* 0x000fd2000bf05300 */
[----:B------:R-:W-:Y:S05]  /*01a0*/  BRA.U UP0, `(.L_x_2) ;  /* 0x0000000100247547 */ /* 0x000fea000b800000 */
[----:B------:R-:W2:Y:S02]  /*01b0*/  LDCU.64 UR6, c[0x0][0x8a8] ;  /* 0x00011500ff0677ac */ /* 0x000ea40008000a00 */
[----:B--2---:R-:W-:-:S04]  /*01c0*/  UISETP.NE.U32.AND UP0, UPT, UR6, URZ, UPT ;  /* 0x000000ff0600728c */ /* 0x004fc8000bf05070 */
[----:B------:R-:W-:-:S09]  /*01d0*/  UISETP.NE.AND.EX UP0, UPT, UR7, URZ, UPT, UP0 ;  /* 0x000000ff0700728c */ /* 0x000fd2000bf05300 */
[----:B------:R-:W-:Y:S05]  /*01e0*/  BRA.U !UP0, `(.L_x_3) ;  /* 0x00000001080c7547 */ /* 0x000fea000b800000 */
[----:B-1----:R-:W1:Y:S02]  /*01f0*/  LDC.64 R2, c[0x0][0x8a8] ;  /* 0x00022a00ff027b82 */ /* 0x002e640000000a00 */
[----:B-1----:R2:W5:Y:S01]  /*0200*/  LDG.E R33, desc[UR46][R2.64] ;  /* 0x0000002e02217981 */ /* 0x002562000c1e1900 */
[----:B------:R-:W-:Y:S05]  /*0210*/  BRA `(.L_x_2) ;  /* 0x0000000000087947 */ /* 0x000fea0003800000 */
.L_x_3:
[----:B------:R-:W2:Y:S02]  /*0220*/  LDCU UR6, c[0x0][0x8a0] ;  /* 0x00011400ff0677ac */ /* 0x000ea40008000800 */
[----:B--2---:R-:W-:Y:S02]  /*0230*/  MOV R33, UR6 ;  /* 0x0000000600217c02 */ /* 0x004fe40008000f00 */
.L_x_2:
[----:B------:R-:W-:Y:S01]  /*0240*/  IMAD.U32 R0, RZ, RZ, UR8 ;  /* 0x00000008ff007e24 */ /* 0x000fe2000f8e00ff */
[----:B------:R-:W-:Y:S04]  /*0250*/  BSSY.RECONVERGENT B0, `(.L_x_4) ;  /* 0x000000c000007945 */ /* 0x000fe80003800200 */
[C---:B------:R-:W-:Y:S02]  /*0260*/  ISETP.NE.OR P1, PT, R0.reuse, 0x1, !P5 ;  /* 0x000000010000780c */ /* 0x040fe40006f25670 */
[----:B------:R-:W-:-:S11]  /*0270*/  ISETP.NE.OR P0, PT, R0, 0x3, !P5 ;  /* 0x000000030000780c */ /* 0x000fd60006f05670 */
[----:B------:R-:W-:Y:S05]  /*0280*/  @P1 BRA `(.L_x_5) ;  /* 0x0000000000201947 */ /* 0x000fea0003800000 */
[----:B------:R-:W3:Y:S02]  /*0290*/  LDCU.64 UR6, c[0x0][0x348] ;  /* 0x00006900ff0677ac */ /* 0x000ee40008000a00 */
[----:B---3--:R-:W-:Y:S02]  /*02a0*/  UIADD3 UR10, UP1, UPT, UR6, 0x80, URZ ;  /* 0x00000080060a7890 */ /* 0x008fe4000ff3e0ff */
[----:B------:R-:W-:Y:S02]  /*02b0*/  UIADD3 UR6, UP0, UPT, UR6, 0x180, URZ ;  /* 0x0000018006067890 */ /* 0x000fe4000ff1e0ff */
[----:B------:R-:W-:Y:S02]  /*02c0*/  UIADD3.X UR11, UPT, UPT, URZ, UR7, URZ, UP1, !UPT ;  /* 0x00000007ff0b7290 */ /* 0x000fe40008ffe4ff */
[----:B------:R-:W-:-:S07]  /*02d0*/  UIADD3.X UR7, UPT, UPT, URZ, UR7, URZ, UP0, !UPT ;  /* 0x00000007ff077290 */ /* 0x000fce00087fe4ff */
[----:B------:R3:W-:Y:S02]  /*02e0*/  UTMACCTL.PF [UR10] ;  /* 0x000000000a0079b9 */ /* 0x0007e40008040000 */
[----:B------:R3:W-:Y:S02]  /*02f0*/  UTMACCTL.PF [UR6] ;  /* 0x00000000060079b9 */ /* 0x0007e40008040000 */
[----:B---3--:R-:W-:Y:S01]  /*0300*/  NOP ;  /* 0x0000000000007918 */ /* 0x008fe20000000000 */
.L_x_5:
[----:B------:R-:W-:Y:S05]  /*0310*/  BSYNC.RECONVERGENT B0 ;  /* 0x0000000000007941 */ /* 0x000fea0003800200 */
.L_x_4:
[----:B------:R-:W-:Y:S04]  /*0320*/  BSSY.RECONVERGENT B0, `(.L_x_6) ;  /* 0x000000a000007945 */ /* 0x000fe80003800200 */
        /* <DEDUP_REMOVED lines=9> */
.L_x_7:
[----:B------:R-:W-:Y:S05]  /*03c0*/  BSYNC.RECONVERGENT B0 ;  /* 0x0000000000007941 */ /* 0x000fea0003800200 */
.L_x_6:
[----:B------:R-:W3:Y:S01]  /*03d0*/  LDCU.64 UR6, c[0x0][0x888] ;  /* 0x00011100ff0677ac */ /* 0x000ee20008000a00 */
[----:B------:R-:W-:Y:S02]  /*03e0*/  UISETP.EQ.U32.AND UP1, UPT, UR4, URZ, UPT ;  /* 0x000000ff0400728c */ /* 0x000fe4000bf22070 */
[----:B------:R-:W-:Y:S02]  /*03f0*/  UPLOP3.LUT UP2, UPT, UPT, UPT, UPT, 0x80, 0x8 ;  /* 0x000000000008789c */ /* 0x000fe40003f4f070 */
[----:B---3--:R-:W-:-:S04]  /*0400*/  UISETP.NE.U32.AND UP0, UPT, UR6, URZ, UPT ;  /* 0x000000ff0600728c */ /* 0x008fc8000bf05070 */
[----:B------:R-:W-:-:S04]  /*0410*/  UISETP.NE.AND.EX UP0, UPT, UR7, URZ, UPT, UP0 ;  /* 0x000000ff0700728c */ /* 0x000fc8000bf05300 */
[----:B------:R-:W-:-:S04]  /*0420*/  UISETP.EQ.OR.EX UP3, UPT, UR5, URZ, !UP0, UP1 ;  /* 0x000000ff0500728c */ /* 0x000fc8000c762710 */
[----:B------:R-:W-:-:S05]  /*0430*/  UP2UR UR53, UPR, URZ, 0x8 ;  /* 0x00000008ff357883 */ /* 0x000fca0008000000 */
[----:B------:R-:W-:Y:S07]  /*0440*/  BRA.U !UP3, `(.L_x_8) ;  /* 0x000000010b207547 */ /* 0x000fee000b800000 */
[----:B------:R-:W-:Y:S01]  /*0450*/  UISETP.NE.U32.AND UP2, UPT, UR4, URZ, UPT ;  /* 0x000000ff0400728c */ /* 0x000fe2000bf45070 */
[----:B-----5:R-:W-:Y:S01]  /*0460*/  FSETP.NEU.AND P0, PT, R35, RZ, PT ;  /* 0x000000ff2300720b */ /* 0x020fe20003f0d000 */
[----:B------:R-:W-:Y:S02]  /*0470*/  USEL UR4, URZ, 0xffffffff, UP0 ;  /* 0xffffffffff047887 */ /* 0x000fe40008000000 */
[----:B------:R-:W-:-:S10]  /*0480*/  UISETP.NE.AND.EX UP2, UPT, UR5, URZ, UPT, UP2 ;  /* 0x000000ff0500728c */ /* 0x000fd4000bf45320 */
[----:B------:R-:W-:Y:S01]  /*0490*/  VOTEU.ANY UP1, P0 ;  /* 0x0000000000ff7886 */ /* 0x000fe20000020100 */
[----:B------:R-:W-:-:S04]  /*04a0*/  @!UP2 USEL UR4, URZ, 0xffffffff, UP1 ;  /* 0xffffffffff04a887 */ /* 0x000fc80008800000 */
[----:B------:R-:W-:-:S04]  /*04b0*/  ULOP3.LUT UR4, UR4, 0x1, URZ, 0xc0, !UPT ;  /* 0x0000000104047892 */ /* 0x000fc8000f8ec0ff */
[----:B------:R-:W-:-:S11]  /*04c0*/  UISETP.NE.U32.AND UP2, UPT, UR4, 0x1, UPT ;  /* 0x000000010400788c */ /* 0x000fd6000bf45070 */
.L_x_8:
[----:B-12---:R-:W1:Y:S01]  /*04d0*/  SHFL.IDX PT, R2, R73, RZ, 0x1f ;  /* 0x00001fff49027589 */ /* 0x006e6200000e0000 */
[----:B------:R-:W-:-:S04]  /*04e0*/  UISETP.NE.AND UP1, UPT, UR8, 0x2, UPT ;  /* 0x000000020800788c */ /* 0x000fc8000bf25270 */
[----:B------:R-:W-:Y:S01]  /*04f0*/  USEL UR6, URZ, 0x1, UP1 ;  /* 0x00000001ff067887 */ /* 0x000fe20008800000 */
[----:B-1----:R-:W-:-:S13]  /*0500*/  ISETP.NE.AND P0, PT, R2, RZ, PT ;  /* 0x000000ff0200720c */ /* 0x002fda0003f05270 */
[----:B------:R-:W-:Y:S05]  /*0510*/  @P0 BRA `(.L_x_9) ;  /* 0x0000000000580947 */ /* 0x000fea0003800000 */
[----:B------:R-:W1:Y:S01]  /*0520*/  S2UR UR5, SR_CgaCtaId ;  /* 0x00000000000579c3 */ /* 0x000e620000008800 */
[----:B------:R-:W-:Y:S01]  /*0530*/  UMOV UR7, 0x400 ;  /* 0x0000040000077882 */ /* 0x000fe20000000000 */
[----:B------:R-:W-:Y:S01]  /*0540*/  UMOV UR4, 0x1 ;  /* 0x0000000100047882 */ /* 0x000fe20000000000 */
[----:B------:R-:W-:Y:S01]  /*0550*/  ELECT P0, URZ, PT ;  /* 0x0000000000ff782f */ /* 0x000fe20003800000 */
[----:B------:R-:W-:-:S04]  /*0560*/  UIADD3 UR10, UPT, UPT, -UR4, 0x100000, URZ ;  /* 0x00100000040a7890 */ /* 0x000fc8000fffe1ff */
[----:B------:R-:W-:Y:S02]  /*0570*/  USHF.L.U32 UR11, UR10, 0xb, URZ ;  /* 0x0000000b0a0b7899 */ /* 0x000fe400080006ff */
[----:B------:R-:W-:Y:S02]  /*0580*/  USHF.L.U32 UR10, UR10, 0x1, URZ ;  /* 0x000000010a0a7899 */ /* 0x000fe400080006ff */
[----:B-1----:R-:W-:Y:S01]  /*0590*/  ULEA UR5, UR5, UR7, 0x18 ;  /* 0x0000000705057291 */ /* 0x002fe2000f8ec0ff */
[----:B------:R-:W1:Y:S11]  /*05a0*/  FENCE.VIEW.ASYNC.S ;  /* 0x00000000000073c6 */ /* 0x000e760000000000 */
[----:B-1----:R1:W2:Y:S01]  /*05b0*/  SYNCS.EXCH.64 URZ, [UR5], UR10 ;  /* 0x0000000a05ff75b2 */ /* 0x0022a20008000100 */
[----:B------:R1:W3:Y:S01]  /*05c0*/  SYNCS.EXCH.64 URZ, [UR5+0x30], UR10 ;  /* 0x0000300a05ff75b2 */ /* 0x0002e20008000100 */
[----:B------:R1:W4:Y:S01]  /*05d0*/  SYNCS.EXCH.64 URZ, [UR5+0x8], UR10 ;  /* 0x0000080a05ff75b2 */ /* 0x0003220008000100 */
[----:B------:R1:W1:Y:S01]  /*05e0*/  SYNCS.EXCH.64 URZ, [UR5+0x38], UR10 ;  /* 0x0000380a05ff75b2 */ /* 0x0002620008000100 */
        /* <DEDUP_REMOVED lines=8> */
[----:B------:R-:W-:Y:S01]  /*0670*/  NOP ;  /* 0x0000000000007918 */ /* 0x000fe20000000000 */
.L_x_9:
[----:B------:R-:W2:Y:S01]  /*0680*/  SHFL.IDX PT, R2, R73, RZ, 0x1f ;  /* 0x00001fff49027589 */ /* 0x000ea200000e0000 */
[----:B------:R-:W-:Y:S01]  /*0690*/  NOP ;  /* 0x0000000000007918 */ /* 0x000fe20000000000 */
[----:B--2---:R-:W-:-:S13]  /*06a0*/  ISETP.NE.AND P0, PT, R2, 0x1, PT ;  /* 0x000000010200780c */ /* 0x004fda0003f05270 */
[----:B------:R-:W-:Y:S05]  /*06b0*/  @P0 BRA `(.L_x_10) ;  /* 0x0000000000500947 */ /* 0x000fea0003800000 */
[----:B------:R-:W2:Y:S01]  /*06c0*/  S2UR UR7, SR_CgaCtaId ;  /* 0x00000000000779c3 */ /* 0x000ea20000008800 */
[----:B------:R-:W-:Y:S01]  /*06d0*/  UMOV UR9, 0x400 ;  /* 0x0000040000097882 */ /* 0x000fe20000000000 */
[----:B-1----:R-:W-:Y:S01]  /*06e0*/  UMOV UR5, 0x20 ;  /* 0x0000002000057882 */ /* 0x002fe20000000000 */
[----:B------:R-:W-:Y:S01]  /*06f0*/  UMOV UR4, 0x80 ;  /* 0x0000008000047882 */ /* 0x000fe20000000000 */
[----:B------:R-:W-:-:S04]  /*0700*/  UIADD3 UR10, UPT, UPT, -UR5, 0x100000, URZ ;  /* 0x00100000050a7890 */ /* 0x000fc8000fffe1ff */
[----:B------:R-:W-:Y:S02]  /*0710*/  USHF.L.U32 UR11, UR10, 0xb, URZ ;  /* 0x0000000b0a0b7899 */ /* 0x000fe400080006ff */
[----:B------:R-:W-:Y:S02]  /*0720*/  USHF.L.U32 UR10, UR10, 0x1, URZ ;  /* 0x000000010a0a7899 */ /* 0x000fe400080006ff */
[----:B------:R-:W-:-:S04]  /*0730*/  UIADD3 UR4, UPT, UPT, -UR4, 0x100000, URZ ;  /* 0x0010000004047890 */ /* 0x000fc8000fffe1ff */
[----:B------:R-:W-:Y:S02]  /*0740*/  USHF.L.U32 UR5, UR4, 0xb, URZ ;  /* 0x0000000b04057899 */ /* 0x000fe400080006ff */
[----:B------:R-:W-:Y:S01]  /*0750*/  USHF.L.U32 UR4, UR4, 0x1, URZ ;  /* 0x0000000104047899 */ /* 0x000fe200080006ff */
[----:B------:R-:W-:Y:S01]  /*0760*/  ELECT P0, URZ, PT ;  /* 0x0000000000ff782f */ /* 0x000fe20003800000 */
[----:B--2---:R-:W-:Y:S01]  /*0770*/  ULEA UR7, UR7, UR9, 0x18 ;  /* 0x0000000907077291 */ /* 0x004fe2000f8ec0ff */
[----:B------:R-:W1:Y:S11]  /*0780*/  FENCE.VIEW.ASYNC.S ;  /* 0x00000000000073c6 */ /* 0x000e760000000000 */
[----:B-1----:R2:W1:Y:S01]  /*0790*/  SYNCS.EXCH.64 URZ, [UR7+0x60], UR10 ;  /* 0x0000600a07ff75b2 */ /* 0x0024620008000100 */
[----:B------:R2:W1:Y:S01]  /*07a0*/  SYNCS.EXCH.64 URZ, [UR7+0x78], UR4 ;  /* 0x0000780407ff75b2 */ /* 0x0004620008000100 */
[----:B------:R2:W1:Y:S01]  /*07b0*/  SYNCS.EXCH.64 URZ, [UR7+0x68], UR10 ;  /* 0x0000680a07ff75b2 */ /* 0x0004620008000100 */
[----:B------:R2:W1:Y:S01]  /*07c0*/  SYNCS.EXCH.64 URZ, [UR7+0x80], UR4 ;  /* 0x0000800407ff75b2 */ /* 0x0004620008000100 */
[----:B------:R2:W1:Y:S01]  /*07d0*/  SYNCS.EXCH.64 URZ, [UR7+0x70], UR10 ;  /* 0x0000700a07ff75b2 */ /* 0x0004620008000100 */
[----:B------:R2:W1:Y:S02]  /*07e0*/  SYNCS.EXCH.64 URZ, [UR7+0x88], UR4 ;  /* 0x0000880407ff75b2 */ /* 0x0004640008000100 */
[----:B--2---:R-:W-:Y:S01]  /*07f0*/  NOP ;  /* 0x0000000000007918 */ /* 0x004fe20000000000 */
.L_x_10:
[----:B------:R-:W2:Y:S01]  /*0800*/  SHFL.IDX PT, R2, R73, RZ, 0x1f ;  /* 0x00001fff49027589 */ /* 0x000ea200000e0000 */
[----:B------:R-:W-:Y:S01]  /*0810*/  NOP ;  /* 0x0000000000007918 */ /* 0x000fe20000000000 */
[----:B--2---:R-:W-:-:S13]  /*0820*/  ISETP.NE.AND P0, PT, R2, 0x3, PT ;  /* 0x000000030200780c */ /* 0x004fda0003f05270 */
[----:B------:R-:W-:Y:S05]  /*0830*/  @P0 BRA `(.L_x_11) ;  /* 0x0000000000300947 */ /* 0x000fea0003800000 */
[----:B-1----:R-:W1:Y:S01]  /*0840*/  S2UR UR5, SR_CgaCtaId ;  /* 0x00000000000579c3 */ /* 0x002e620000008800 */
        /* <DEDUP_REMOVED lines=8> */
[----:B-1----:R2:W1:Y:S01]  /*08d0*/  SYNCS.EXCH.64 URZ, [UR5+0x90], UR10 ;  /* 0x0000900a05ff75b2 */ /* 0x0024620008000100 */
[----:B------:R2:W1:Y:S02]  /*08e0*/  SYNCS.EXCH.64 URZ, [UR5+0x98], UR10 ;  /* 0x0000980a05ff75b2 */ /* 0x0004640008000100 */
[----:B--2---:R-:W-:Y:S01]  /*08f0*/  NOP ;  /* 0x0000000000007918 */ /* 0x004fe20000000000 */
.L_x_11:
[----:B------:R-:W2:Y:S01]  /*0900*/  SHFL.IDX PT, R2, R73, RZ, 0x1f ;  /* 0x00001fff49027589 */ /* 0x000ea200000e0000 */
[----:B------:R-:W-:Y:S01]  /*0910*/  NOP ;  /* 0x0000000000007918 */ /* 0x000fe20000000000 */
[----:B--2---:R-:W-:-:S13]  /*0920*/  ISETP.NE.AND P0, PT, R2, 0x4, PT ;  /* 0x000000040200780c */ /* 0x004fda0003f05270 */
[----:B------:R-:W-:Y:S05]  /*0930*/  @P0 BRA `(.L_x_12) ;  /* 0x00000000004c0947 */ /* 0x000fea0003800000 */
[----:B-1----:R-:W1:Y:S01]  /*0940*/  S2UR UR5, SR_CgaCtaId ;  /* 0x00000000000579c3 */ /* 0x002e620000008800 */
[----:B------:R-:W-:Y:S01]  /*0950*/  UMOV UR9, 0x100 ;  /* 0x0000010000097882 */ /* 0x000fe20000000000 */
[----:B------:R-:W-:Y:S01]  /*0960*/  UMOV UR7, 0x400 ;  /* 0x0000040000077882 */ /* 0x000fe20000000000 */
[----:B------:R-:W-:Y:S01]  /*0970*/  USEL UR9, UR9, 0xe0, UP2 ;  /* 0x000000e009097887 */ /* 0x000fe20009000000 */
[----:B------:R-:W-:Y:S01]  /*0980*/  UMOV UR4, 0x1 ;  /* 0x0000000100047882 */ /* 0x000fe20000000000 */
[----:B------:R-:W-:Y:S01]  /*0990*/  ELECT P0, URZ, PT ;  /* 0x0000000000ff782f */ /* 0x000fe20003800000 */
[----:B------:R-:W-:-:S04]  /*09a0*/  UIADD3 UR10, UPT, UPT, -UR4, 0x100000, URZ ;  /* 0x00100000040a7890 */ /* 0x000fc8000fffe1ff */
[----:B------:R-:W-:Y:S02]  /*09b0*/  USHF.L.U32 UR11, UR10, 0xb, URZ ;  /* 0x0000000b0a0b7899 */ /* 0x000fe400080006ff */
[----:B------:R-:W-:Y:S02]  /*09c0*/  USHF.L.U32 UR10, UR10, 0x1, URZ ;  /* 0x000000010a0a7899 */ /* 0x000fe400080006ff */
[----:B------:R-:W-:-:S04]  /*09d0*/  UIADD3 UR12, UPT, UPT, -UR9, 0x100000, URZ ;  /* 0x00100000090c7890 */ /* 0x000fc8000fffe1ff */
[----:B------:R-:W-:Y:S02]  /*09e0*/  USHF.L.U32 UR13, UR12, 0xb, URZ ;  /* 0x0000000b0c0d7899 */ /* 0x000fe400080006ff */
[----:B------:R-:W-:Y:S02]  /*09f0*/  USHF.L.U32 UR12, UR12, 0x1, URZ ;  /* 0x000000010c0c7899 */ /* 0x000fe400080006ff */
[----:B-1----:R-:W-:Y:S01]  /*0a00*/  ULEA UR5, UR5, UR7, 0x18 ;  /* 0x0000000705057291 */ /* 0x002fe2000f8ec0ff */
[----:B------:R-:W1:Y:S11]  /*0a10*/  FENCE.VIEW.ASYNC.S ;  /* 0x00000000000073c6 */ /* 0x000e760000000000 */
[----:B-1----:R2:W1:Y:S01]  /*0a20*/  SYNCS.EXCH.64 URZ, [UR5+0xa0], UR10 ;  /* 0x0000a00a05ff75b2 */ /* 0x0024620008000100 */
[----:B------:R2:W1:Y:S01]  /*0a30*/  SYNCS.EXCH.64 URZ, [UR5+0xb0], UR12 ;  /* 0x0000b00c05ff75b2 */ /* 0x0004620008000100 */
[----:B------:R2:W1:Y:S01]  /*0a40*/  SYNCS.EXCH.64 URZ, [UR5+0xa8], UR10 ;  /* 0x0000a80a05ff75b2 */ /* 0x0004620008000100 */
[----:B------:R2:W1:Y:S02]  /*0a50*/  SYNCS.EXCH.64 URZ, [UR5+0xb8], UR12 ;  /* 0x0000b80c05ff75b2 */ /* 0x0004640008000100 */
[----:B--2---:R-:W-:Y:S01]  /*0a60*/  NOP ;  /* 0x0000000000007918 */ /* 0x004fe20000000000 */
.L_x_12:
        /* <DEDUP_REMOVED lines=22> */
[----:B------:R2:W1:Y:S01]  /*0bd0*/  SYNCS.EXCH.64 URZ, [UR7+0xf0], UR4 ;  /* 0x0000f00407ff75b2 */ /* 0x0004620008000100 */
[----:B------:R2:W1:Y:S01]  /*0be0*/  SYNCS.EXCH.64 URZ, [UR7+0xd8], UR10 ;  /* 0x0000d80a07ff75b2 */ /* 0x0004620008000100 */
[----:B------:R2:W1:Y:S02]  /*0bf0*/  SYNCS.EXCH.64 URZ, [UR7+0xf8], UR4 ;  /* 0x0000f80407ff75b2 */ /* 0x0004640008000100 */
[----:B--2---:R-:W-:Y:S01]  /*0c00*/  NOP ;  /* 0x0000000000007918 */ /* 0x004fe20000000000 */
.L_x_13:
        /* <DEDUP_REMOVED lines=18> */
.L_x_14:
[----:B-1----:R-:W1:Y:S01]  /*0d30*/  S2UR UR5, SR_CTAID.X ;  /* 0x00000000000579c3 */ /* 0x002e620000002500 */
[----:B------:R-:W-:-:S05]  /*0d40*/  CS2R.32 R68, SR_CgaSize ;  /* 0x0000000000447805 */ /* 0x000fca0000008a00 */
[----:B------:R-:W-:-:S05]  /*0d50*/  IMAD R68, R68, -0xa0, RZ ;  /* 0xffffff6044447824 */ /* 0x000fca00078e02ff */
[----:B------:R-:W-:-:S14]  /*0d60*/  R2UR UR9, R68 ;  /* 0x00000000440972ca */ /* 0x000fdc00000e0000 */
[----:B------:R-:W2:Y:S01]  /*0d70*/  LDCU UR9, c[0x0][UR9+0x2b0] ;  /* 0x00005600090977ac */ /* 0x000ea20008000800 */
[----:B------:R-:W-:Y:S01]  /*0d80*/  NOP ;  /* 0x0000000000007918 */ /* 0x000fe20000000000 */
[----:B------:R-:W-:-:S05]  /*0d90*/  CS2R.32 R68, SR_CgaSize ;  /* 0x0000000000447805 */ /* 0x000fca0000008a00 */
[----:B------:R-:W-:-:S05]  /*0da0*/  IMAD R68, R68, -0xa0, RZ ;  /* 0xffffff6044447824 */ /* 0x000fca00078e02ff */
[----:B------:R-:W-:-:S14]  /*0db0*/  R2UR UR7, R68 ;  /* 0x00000000440772ca */ /* 0x000fdc00000e0000 */
[----:B------:R-:W3:Y:S01]  /*0dc0*/  LDCU UR7, c[0x0][UR7+0x2b4] ;  /* 0x00005680070777ac */ /* 0x000ee20008000800 */
[----:B------:R-:W4:Y:S08]  /*0dd0*/  S2UR UR4, SR_CTAID.Y ;  /* 0x00000000000479c3 */ /* 0x000f300000002600 */
[----:B------:R-:W3:Y:S01]  /*0de0*/  LDC R9, c[0x0][0xb24] ;  /* 0x0002c900ff097b82 */ /* 0x000ee20000000800 */
[----:B-1----:R-:W-:-:S02]  /*0df0*/  I2FP.F32.U32 R4, UR5 ;  /* 0x0000000500047c45 */ /* 0x002fc40008201000 */
[----:B------:R-:W-:-:S05]  /*0e00*/  CS2R.32 R5, SR_CgaSize ;  /* 0x0000000000057805 */ /* 0x000fca0000008a00 */
[----:B------:R-:W-:-:S06]  /*0e10*/  IMAD R5, R5, -0xa0, RZ ;  /* 0xffffff6005057824 */ /* 0x000fcc00078e02ff */
[----:B------:R-:W1:Y:S01]  /*0e20*/  LDC R5, c[0x0][R5+0x2a0] ;  /* 0x0000a80005057b82 */ /* 0x000e620000000800 */
[----:B------:R-:W-:Y:S01]  /*0e30*/  MOV R21, UR5 ;  /* 0x0000000500157c02 */ /* 0x000fe20008000f00 */
[----:B--2---:R-:W-:Y:S01]  /*0e40*/  FMUL R4, R4, UR9 ;  /* 0x0000000904047c20 */ /* 0x004fe20008400000 */
[----:B----4-:R-:W-:Y:S02]  /*0e50*/  I2FP.F32.U32 R2, UR4 ;  /* 0x0000000400027c45 */ /* 0x010fe40008201000 */
[----:B------:R-:W-:-:S05]  /*0e60*/  CS2R.32 R3, SR_CgaSize ;  /* 0x0000000000037805 */ /* 0x000fca0000008a00 */
[----:B------:R-:W-:-:S06]  /*0e70*/  IMAD R3, R3, -0xa0, RZ ;  /* 0xffffff6003037824 */ /* 0x000fcc00078e02ff */
[----:B------:R-:W2:Y:S01]  /*0e80*/  LDC R3, c[0x0][R3+0x2a4] ;  /* 0x0000a90003037b82 */ /* 0x000ea20000000800 */
[----:B------:R-:W4:Y:S01]  /*0e90*/  F2I.U32.TRUNC.NTZ R68, R4 ;  /* 0x0000000400447305 */ /* 0x000f22000020f000 */
[----:B------:R-:W-:Y:S01]  /*0ea0*/  MOV R20, UR4 ;  /* 0x0000000400147c02 */ /* 0x000fe20008000f00 */
[----:B---3--:R-:W-:-:S05]  /*0eb0*/  FMUL R2, R2, UR7 ;  /* 0x0000000702027c20 */ /* 0x008fca0008400000 */
[----:B------:R-:W-:Y:S01]  /*0ec0*/  BAR.SYNC.DEFER_BLOCKING 0x0 ;  /* 0x0000000000007b1d */ /* 0x000fe20000010000 */
[----:B------:R-:W-:-:S05]  /*0ed0*/  ISETP.GE.AND P0, PT, R9, 0x1, PT ;  /* 0x000000010900780c */ /* 0x000fca0003f06270 */
[----:B------:R-:W3:Y:S02]  /*0ee0*/  F2I.U32.TRUNC.NTZ R66, R2 ;  /* 0x0000000200427305 */ /* 0x000ee4000020f000 */
[----:B------:R-:W2:Y:S01]  /*0ef0*/  S2UR UR36, SR_CTAID.Z ;  /* 0x00000000002479c3 */ /* 0x000ea20000002700 */
[----:B----4-:R-:W-:-:S05]  /*0f00*/  IADD3 R68, PT, PT, -R68, RZ, RZ ;  /* 0x000000ff44447210 */ /* 0x010fca0007ffe1ff */
[----:B-1----:R-:W-:Y:S01]  /*0f10*/  IMAD R68, R5, R68, UR5 ;  /* 0x0000000505447e24 */ /* 0x002fe2000f8e0244 */
[----:B---3--:R-:W-:-:S05]  /*0f20*/  IADD3 R66, PT, PT, -R66, RZ, RZ ;  /* 0x000000ff42427210 */ /* 0x008fca0007ffe1ff */
[----:B--2---:R-:W-:Y:S01]  /*0f30*/  IMAD R66, R3, R66, UR4 ;  /* 0x0000000403427e24 */ /* 0x004fe2000f8e0242 */
[----:B------:R-:W-:Y:S06]  /*0f40*/  @!P0 BRA `(.L_x_15) ;  /* 0x0000000000b88947 */ /* 0x000fec0003800000 */
[----:B------:R-:W1:Y:S01]  /*0f50*/  LDC.64 R4, c[0x0][0xb18] ;  /* 0x0002c600ff047b82 */ /* 0x000e620000000a00 */
[----:B------:R-:W-:-:S07]  /*0f60*/  ISETP.NE.AND P0, PT, R9, 0x1, PT ;  /* 0x000000010900780c */ /* 0x000fce0003f05270 */
[----:B------:R-:W2:Y:S08]  /*0f70*/  LDC R10, c[0x0][0xb0c] ;  /* 0x0002c300ff0a7b82 */ /* 0x000eb00000000800 */
[----:B------:R-:W3:Y:S08]  /*0f80*/  LDC R11, c[0x0][0x370] ;  /* 0x0000dc00ff0b7b82 */ /* 0x000ef00000000800 */
[----:B------:R-:W4:Y:S01]  /*0f90*/  LDC R12, c[0x0][0x374] ;  /* 0x0000dd00ff0c7b82 */ /* 0x000f220000000800 */
[----:B-1----:R-:W-:-:S07]  /*0fa0*/  ISETP.NE.AND P1, PT, R4, 0x1, PT ;  /* 0x000000010400780c */ /* 0x002fce0003f25270 */
[----:B------:R-:W3:Y:S01]  /*0fb0*/  LDC.64 R6, c[0x0][0xb10] ;  /* 0x0002c400ff067b82 */ /* 0x000ee20000000a00 */
[----:B--2---:R-:W-:-:S07]  /*0fc0*/  ISETP.NE.AND P2, PT, R10, 0x1, PT ;  /* 0x000000010a00780c */ /* 0x004fce0003f45270 */
[----:B------:R-:W1:Y:S08]  /*0fd0*/  LDC R8, c[0x0][0xb20] ;  /* 0x0002c800ff087b82 */ /* 0x000e700000000800 */
[----:B------:R-:W2:Y:S01]  /*0fe0*/  LDC.64 R2, c[0x0][0xb28] ;  /* 0x0002ca00ff027b82 */ /* 0x000ea20000000a00 */
[----:B----4-:R-:W-:-:S04]  /*0ff0*/  IMAD.HI.U32 R13, R12, R5, RZ ;  /* 0x000000050c0d7227 */ /* 0x010fc800078e00ff */
[----:B------:R-:W-:-:S04]  /*1000*/  IMAD.HI.U32 R5, R20, R5, RZ ;  /* 0x0000000514057227 */ /* 0x000fc800078e00ff */
[----:B---3--:R-:W-:-:S04]  /*1010*/  IMAD.HI.U32 R14, R11, R6, RZ ;  /* 0x000000060b0e7227 */ /* 0x008fc800078e00ff */
[C---:B------:R-:W-:Y:S01]  /*1020*/  IMAD.HI.U32 R16, R21.reuse, R6, RZ ;  /* 0x0000000615107227 */ /* 0x040fe200078e00ff */
[-C--:B------:R-:W-:Y:S02]  /*1030*/  @P2 SHF.R.U32.HI R11, RZ, R7.reuse, R14 ;  /* 0x00000007ff0b2219 */ /* 0x080fe4000001160e */
[-C--:B-1----:R-:W-:Y:S02]  /*1040*/  @P1 SHF.R.U32.HI R12, RZ, R8.reuse, R13 ;  /* 0x00000008ff0c1219 */ /* 0x082fe4000001160d */
[----:B------:R-:W-:Y:S02]  /*1050*/  SHF.R.U32.HI R5, RZ, R8, R5 ;  /* 0x00000008ff057219 */ /* 0x000fe40000011605 */
[----:B------:R-:W-:Y:S02]  /*1060*/  SHF.R.U32.HI R16, RZ, R7, R16 ;  /* 0x00000007ff107219 */ /* 0x000fe40000011610 */
[----:B------:R-:W-:Y:S01]  /*1070*/  SEL R5, R20, R5, !P1 ;  /* 0x0000000514057207 */ /* 0x000fe20004800000 */
[----:B--2---:R-:W-:Y:S01]  /*1080*/  IMAD.HI.U32 R14, R12, R2, RZ ;  /* 0x000000020c0e7227 */ /* 0x004fe200078e00ff */
[----:B------:R-:W-:-:S02]  /*1090*/  SEL R7, R21, R16, !P2 ;  /* 0x0000001015077207 */ /* 0x000fc40005000000 */
[----:B------:R-:W-:Y:S01]  /*10a0*/  IADD3 R13, PT, PT, -R5, RZ, RZ ;  /* 0x000000ff050d7210 */ /* 0x000fe20007ffe1ff */
[----:B------:R-:W-:Y:S01]  /*10b0*/  IMAD.HI.U32 R6, R11, R2, RZ ;  /* 0x000000020b067227 */ /* 0x000fe200078e00ff */
[----:B------:R-:W-:-:S03]  /*10c0*/  @P0 SHF.R.U32.HI R12, RZ, R3, R14 ;  /* 0x00000003ff0c0219 */ /* 0x000fc6000001160e */
[----:B------:R-:W-:Y:S01]  /*10d0*/  IMAD R13, R4, R13, R20 ;  /* 0x0000000d040d7224 */ /* 0x000fe200078e0214 */
[----:B------:R-:W-:Y:S01]  /*10e0*/  @P0 SHF.R.U32.HI R11, RZ, R3, R6 ;  /* 0x00000003ff0b0219 */ /* 0x000fe20000011606 */
[----:B------:R-:W-:-:S04]  /*10f0*/  IMAD R12, R12, R9, RZ ;  /* 0x000000090c0c7224 */ /* 0x000fc800078e02ff */
[----:B------:R-:W-:Y:S01]  /*1100*/  IMAD R6, R11, R9, RZ ;  /* 0x000000090b067224 */ /* 0x000fe200078e02ff */
[----:B------:R-:W-:-:S04]  /*1110*/  ISETP.GE.AND P1, PT, R5, R12, PT ;  /* 0x0000000c0500720c */ /* 0x000fc80003f26270 */
[----:B------:R-:W-:Y:S01]  /*1120*/  ISETP.GE.OR P1, PT, R7, R6, P1 ;  /* 0x000000060700720c */ /* 0x000fe20000f26670 */
[----:B------:R-:W-:-:S05]  /*1130*/  IMAD.HI.U32 R6, R5, R2, RZ ;  /* 0x0000000205067227 */ /* 0x000fca00078e00ff */
[----:B------:R-:W-:-:S04]  /*1140*/  SHF.R.U32.HI R6, RZ, R3, R6 ;  /* 0x00000003ff067219 */ /* 0x000fc80000011606 */
[----:B------:R-:W-:-:S03]  /*1150*/  SEL R6, R5, R6, !P0 ;  /* 0x0000000605067207 */ /* 0x000fc60004000000 */
[----:B------:R-:W-:Y:S01]  /*1160*/  @!P1 IMAD.HI.U32 R8, R7, R2, RZ ;  /* 0x0000000207089227 */ /* 0x000fe200078e00ff */
[----:B------:R-:W-:-:S04]  /*1170*/  IADD3 R2, PT, PT, -R6, RZ, RZ ;  /* 0x000000ff06027210 */ /* 0x000fc80007ffe1ff */
[----:B------:R-:W-:Y:S01]  /*1180*/  @!P1 SHF.R.U32.HI R8, RZ, R3, R8 ;  /* 0x00000003ff089219 */ /* 0x000fe20000011608 */
[----:B------:R-:W-:-:S03]  /*1190*/  IMAD R2, R9, R2, R5 ;  /* 0x0000000209027224 */ /* 0x000fc600078e0205 */
[----:B------:R-:W-:-:S05]  /*11a0*/  @!P1 SEL R3, R7, R8, !P0 ;  /* 0x0000000807039207 */ /* 0x000fca0004000000 */
[--C-:B------:R-:W-:Y:S02]  /*11b0*/  @!P1 IMAD.IADD R6, R6, 0x1, -R3.reuse ;  /* 0x0000000106069824 */ /* 0x100fe400078e0a03 */
[----:B------:R-:W-:Y:S01]  /*11c0*/  @!P1 IMAD R3, R2, R11, R3 ;  /* 0x0000000b02039224 */ /* 0x000fe200078e0203 */
[----:B------:R-:W-:Y:S01]  /*11d0*/  IADD3 R2, PT, PT, -R7, RZ, RZ ;  /* 0x000000ff07027210 */ /* 0x000fe20007ffe1ff */
[----:B------:R-:W-:Y:S02]  /*11e0*/  @!P1 IMAD R5, R6, R9, R7 ;  /* 0x0000000906059224 */ /* 0x000fe400078e0207 */
[----:B------:R-:W-:Y:S02]  /*11f0*/  @!P1 IMAD.MOV.U32 R7, RZ, RZ, R3 ;  /* 0x000000ffff079224 */ /* 0x000fe400078e0003 */
[----:B------:R-:W-:Y:S02]  /*1200*/  IMAD R2, R10, R2, R21 ;  /* 0x000000020a027224 */ /* 0x000fe400078e0215 */
[----:B------:R-:W-:-:S02]  /*1210*/  IMAD R20, R5, R4, R13 ;  /* 0x0000000405147224 */ /* 0x000fc400078e020d */
[----:B------:R-:W-:Y:S02]  /*1220*/  IMAD R21, R7, R10, R2 ;  /* 0x0000000a07157224 */ /* 0x000fe400078e0202 */
.L_x_15:
[----:B------:R-:W1:Y:S01]  /*1230*/  LDCU UR4, c[0x0][0xb30] ;  /* 0x00016600ff0477ac */ /* 0x000e620008000800 */
[----:B------:R-:W2:Y:S08]  /*1240*/  S2UR UR37, SR_CgaCtaId ;  /* 0x00000000002579c3 */ /* 0x000eb00000008800 */
[----:B------:R-:W3:Y:S01]  /*1250*/  LDC R26, c[0x0][0xb24] ;  /* 0x0002c900ff1a7b82 */ /* 0x000ee20000000800 */
[----:B-1----:R-:W-:-:S09]  /*1260*/  UISETP.NE.AND UP1, UPT, UR4, 0x1, UPT ;  /* 0x000000010400788c */ /* 0x002fd2000bf25270 */
[----:B--2---:R-:W-:Y:S05]  /*1270*/  BRA.U UP1, `(.L_x_16) ;  /* 0x0000000101407547 */ /* 0x004fea000b800000 */
[----:B------:R-:W1:Y:S08]  /*1280*/  LDC.64 R4, c[0x0][0xb10] ;  /* 0x0002c400ff047b82 */ /* 0x000e700000000a00 */
[----:B------:R-:W2:Y:S08]  /*1290*/  LDC.64 R2, c[0x0][0xb18] ;  /* 0x0002c600ff027b82 */ /* 0x000eb00000000a00 */
[----:B------:R-:W4:Y:S08]  /*12a0*/  LDC R6, c[0x0][0xb20] ;  /* 0x0002c800ff067b82 */ /* 0x000f300000000800 */
[----:B------:R-:W3:Y:S01]  /*12b0*/  LDC R8, c[0x0][0xb0c] ;  /* 0x0002c300ff087b82 */ /* 0x000ee20000000800 */
[----:B-1----:R-:W-:-:S05]  /*12c0*/  IMAD.HI.U32 R4, R21, R4, RZ ;  /* 0x0000000415047227 */ /* 0x002fca00078e00ff */
[----:B------:R-:W-:Y:S01]  /*12d0*/  SHF.R.U32.HI R4, RZ, R5, R4 ;  /* 0x00000005ff047219 */ /* 0x000fe20000011604 */
[----:B--2---:R-:W-:Y:S01]  /*12e0*/  IMAD.HI.U32 R3, R20, R3, RZ ;  /* 0x0000000314037227 */ /* 0x004fe200078e00ff */
[----:B------:R-:W-:-:S04]  /*12f0*/  ISETP.NE.AND P0, PT, R2, 0x1, PT ;  /* 0x000000010200780c */ /* 0x000fc80003f05270 */
[----:B----4-:R-:W-:-:S04]  /*1300*/  SHF.R.U32.HI R3, RZ, R6, R3 ;  /* 0x00000006ff037219 */ /* 0x010fc80000011603 */
[----:B------:R-:W-:Y:S02]  /*1310*/  SEL R3, R20, R3, !P0 ;  /* 0x0000000314037207 */ /* 0x000fe40004000000 */
[----:B---3--:R-:W-:-:S04]  /*1320*/  ISETP.NE.AND P1, PT, R8, 0x1, PT ;  /* 0x000000010800780c */ /* 0x008fc80003f25270 */
[----:B------:R-:W-:-:S05]  /*1330*/  SEL R4, R21, R4, !P1 ;  /* 0x0000000415047207 */ /* 0x000fca0004800000 */
[----:B------:R-:W-:Y:S02]  /*1340*/  IMAD.IADD R5, R3, 0x1, -R4 ;  /* 0x0000000103057824 */ /* 0x000fe400078e0a04 */
[----:B------:R-:W-:Y:S02]  /*1350*/  IMAD.IADD R3, R4, 0x1, -R3 ;  /* 0x0000000104037824 */ /* 0x000fe400078e0a03 */
[----:B------:R-:W-:Y:S02]  /*1360*/  IMAD R21, R5, R8, R21 ;  /* 0x0000000805157224 */ /* 0x000fe400078e0215 */
[----:B------:R-:W-:-:S07]  /*1370*/  IMAD R20, R3, R2, R20 ;  /* 0x0000000203147224 */ /* 0x000fce00078e0214 */
.L_x_16:
[----:B------:R-:W-:Y:S01]  /*1380*/  BAR.SYNC.DEFER_BLOCKING 0x0 ;  /* 0x0000000000007b1d */ /* 0x000fe20000010000 */
[----:B------:R-:W-:Y:S01]  /*1390*/  UISETP.NE.AND UP1, UPT, UR8, 0x2, UPT ;  /* 0x000000020800788c */ /* 0x000fe2000bf25270 */
[----:B------:R-:W-:Y:S02]  /*13a0*/  ISETP.NE.OR P5, PT, R0, 0x2, !P5 ;  /* 0x000000020000780c */ /* 0x000fe40006fa5670 */
[----:B------:R-:W-:-:S06]  /*13b0*/  LOP3.LUT R2, R79, 0x1f, RZ, 0xc0, !PT ;  /* 0x0000001f4f027812 */ /* 0x000fcc00078ec0ff */
[----:B------:R-:W-:Y:S05]  /*13c0*/  BRA.U UP1, `(.L_x_17) ;  /* 0x0000001101f87547 */ /* 0x000fea000b800000 */
[----:B------:R-:W1:Y:S01]  /*13d0*/  LDCU UR13, c[0x0][0x38c] ;  /* 0x00007180ff0d77ac */ /* 0x000e620008000800 */
[----:B------:R-:W2:Y:S01]  /*13e0*/  LDC R9, c[0x0][0x370] ;  /* 0x0000dc00ff097b82 */ /* 0x000ea20000000800 */
[----:B------:R-:W-:Y:S01]  /*13f0*/  PLOP3.LUT P1, PT, PT, PT, UP2, 0x80, 0x8 ;  /* 0x000000000008781c */ /* 0x000fe20003f2f028 */
[----:B------:R-:W-:Y:S01]  /*1400*/  HFMA2 R12, -RZ, RZ, 0, 0 ;  /* 0x00000000ff0c7431 */ /* 0x000fe200000001ff */
[----:B------:R-:W-:Y:S01]  /*1410*/  ISETP.EQ.OR P4, PT, R2, RZ, P5 ;  /* 0x000000ff0200720c */ /* 0x000fe20002f82670 */
[----:B------:R-:W-:Y:S01]  /*1420*/  IMAD.MOV.U32 R15, RZ, RZ, 0x1 ;  /* 0x00000001ff0f7424 */ /* 0x000fe200078e00ff */
[----:B------:R-:W-:Y:S01]  /*1430*/  PLOP3.LUT P1, PT, P1, PT, PT, 0x8, 0x80 ;  /* 0x000000000080781c */ /* 0x000fe20000f2e170 */
[----:B------:R-:W-:Y:S01]  /*1440*/  IMAD.MOV.U32 R14, RZ, RZ, RZ ;  /* 0x000000ffff0e7224 */ /* 0x000fe200078e00ff */
[----:B------:R-:W-:Y:S01]  /*1450*/  MOV R8, 0x1 ;  /* 0x0000000100087802 */ /* 0x000fe20000000f00 */
[----:B------:R-:W4:Y:S01]  /*1460*/  LDC R0, c[0x0][0x374] ;  /* 0x0000dd00ff007b82 */ /* 0x000f220000000800 */
[----:B------:R-:W-:Y:S01]  /*1470*/  IMAD.MOV.U32 R10, RZ, RZ, RZ ;  /* 0x000000ffff0a7224 */ /* 0x000fe200078e00ff */
[----:B------:R-:W2:Y:S01]  /*1480*/  LDCU.64 UR22, c[0x0][0x348] ;  /* 0x00006900ff1677ac */ /* 0x000ea20008000a00 */
[----:B------:R-:W-:Y:S01]  /*1490*/  UMOV UR6, URZ ;  /* 0x000000ff00067c82 */ /* 0x000fe20008000000 */
[----:B-1----:R-:W-:-:S04]  /*14a0*/  UIADD3 UR5, UPT, UPT, UR13, 0x3f, URZ ;  /* 0x0000003f0d057890 */ /* 0x002fc8000fffe0ff */
[----:B------:R-:W-:-:S04]  /*14b0*/  USHF.R.S32.HI UR4, URZ, 0x1f, UR5 ;  /* 0x0000001fff047899 */ /* 0x000fc80008011405 */
[----:B------:R-:W-:-:S04]  /*14c0*/  ULEA.HI UR4, UR4, UR5, URZ, 0x6 ;  /* 0x0000000504047291 */ /* 0x000fc8000f8f30ff */
[----:B------:R-:W-:Y:S02]  /*14d0*/  USHF.R.S32.HI UR15, URZ, 0x6, UR4 ;  /* 0x00000006ff0f7899 */ /* 0x000fe40008011404 */
[----:B------:R-:W-:Y:S02]  /*14e0*/  UIADD3 UR4, UPT, UPT, UR13, -0x1, URZ ;  /* 0xffffffff0d047890 */ /* 0x000fe4000fffe0ff */
[----:B------:R-:W-:Y:S02]  /*14f0*/  UISETP.LT.U32.AND UP0, UPT, UR15, 0x6, UPT ;  /* 0x000000060f00788c */ /* 0x000fe4000bf01070 */
[----:B------:R-:W-:Y:S02]  /*1500*/  UISETP.GE.U32.AND UP1, UPT, UR4, -0x7f, UPT ;  /* 0xffffff810400788c */ /* 0x000fe4000bf26070 */
[----:B------:R-:W-:Y:S02]  /*1510*/  USEL UR14, UR15, 0x6, UP0 ;  /* 0x000000060f0e7887 */ /* 0x000fe40008000000 */
[----:B------:R-:W-:-:S02]  /*1520*/  UIADD3 UR13, UPT, UPT, UR13, 0x7e, URZ ;  /* 0x0000007e0d0d7890 */ /* 0x000fc4000fffe0ff */
[----:B------:R-:W-:Y:S02]  /*1530*/  UIADD3 UR5, UPT, UPT, UR14, -0x1, URZ ;  /* 0xffffffff0e057890 */ /* 0x000fe4000fffe0ff */
[----:B------:R-:W-:-:S03]  /*1540*/  UIADD3 UR7, UPT, UPT, UR15, -UR14, URZ ;  /* 0x8000000e0f077290 */ /* 0x000fc6000fffe0ff */
[----:B------:R-:W-:-:S04]  /*1550*/  @UP1 UIADD3 UR5, UPT, UPT, UR14, URZ, URZ ;  /* 0x000000ff0e051290 */ /* 0x000fc8000fffe0ff */
[----:B--2---:R-:W-:-:S12]  /*1560*/  UIADD3 UR5, UPT, UPT, UR5, 0x1, URZ ;  /* 0x0000000105057890 */ /* 0x004fd8000fffe0ff */
.L_x_35:
[----:B------:R-:W-:Y:S01]  /*1570*/  UISETP.NE.AND UP0, UPT, UR37, URZ, UPT ;  /* 0x000000ff2500728c */ /* 0x000fe2000bf05270 */
[----:B------:R-:W1:Y:S08]  /*1580*/  S2UR UR37, SR_CgaCtaId ;  /* 0x00000000002579c3 */ /* 0x000e700000008800 */
[----:B------:R-:W-:Y:S05]  /*1590*/  BRA.U UP0, `(.L_x_18) ;  /* 0x0000000100347547 */ /* 0x000fea000b800000 */
[----:B------:R-:W2:Y:S01]  /*15a0*/  S2R R2, SR_CgaCtaId ;  /* 0x0000000000027919 */ /* 0x000ea20000008800 */
[----:B------:R-:W-:-:S04]  /*15b0*/  MOV R3, 0x400 ;  /* 0x0000040000037802 */ /* 0x000fc80000000f00 */
[----:B--2---:R-:W-:Y:S02]  /*15c0*/  LEA R3, R2, R3, 0x18 ;  /* 0x0000000302037211 */ /* 0x004fe400078ec0ff */
[----:B------:R-:W-:-:S03]  /*15d0*/  SHF.L.U32 R2, R8, 0x1f, RZ ;  /* 0x0000001f08027819 */ /* 0x000fc600000006ff */
[----:B------:R-:W-:-:S04]  /*15e0*/  IMAD R3, R10, 0x8, R3 ;  /* 0x000000080a037824 */ /* 0x000fc800078e0203 */
[----:B------:R-:W2:Y:S02]  /*15f0*/  SYNCS.PHASECHK.TRANS64.TRYWAIT P0, [R3+URZ+0x110], R2 ;  /* 0x00011002030075a7 */ /* 0x000ea400080011ff */
[----:B--2---:R-:W-:Y:S05]  /*1600*/  @!P0 BRA `(.L_x_19) ;  /* 0x0000005c00ac8947 */ /* 0x004fea0003800000 */
.L_x_117:
[----:B------:R-:W-:Y:S01]  /*1610*/  VIADD R10, R10, 0x1 ;  /* 0x000000010a0a7836 */ /* 0x000fe20000000000 */
[----:B------:R2:W-:Y:S04]  /*1620*/  SYNCS.ARRIVE.TRANS64.A1T0 RZ, [R3+URZ+0x100], RZ ;  /* 0x000100ff03ff79a7 */ /* 0x0005e800081000ff */
[----:B------:R-:W-:-:S04]  /*1630*/  ISETP.NE.AND P0, PT, R10, 0x2, PT ;  /* 0x000000020a00780c */ /* 0x000fc80003f05270 */
[----:B------:R-:W-:Y:S02]  /*1640*/  SEL R10, R10, RZ, P0 ;  /* 0x000000ff0a0a7207 */ /* 0x000fe40000000000 */
[----:B--2---:R-:W-:-:S04]  /*1650*/  SEL R3, RZ, 0x1, P0 ;  /* 0x00000001ff037807 */ /* 0x004fc80000000000 */
[----:B------:R-:W-:-:S07]  /*1660*/  LOP3.LUT R8, R8, R3, RZ, 0x3c, !PT ;  /* 0x0000000308087212 */ /* 0x000fce00078e3cff */
.L_x_18:
[----:B------:R-:W-:Y:S01]  /*1670*/  UMOV UR4, 0x400 ;  /* 0x0000040000047882 */ /* 0x000fe20000000000 */
[----:B------:R-:W-:Y:S01]  /*1680*/  SHF.L.U32 R2, R15, 0x1f, RZ ;  /* 0x0000001f0f027819 */ /* 0x000fe200000006ff */
[----:B-1----:R-:W-:Y:S01]  /*1690*/  ULEA UR4, UR37, UR4, 0x18 ;  /* 0x0000000425047291 */ /* 0x002fe2000f8ec0ff */
[----:B------:R-:W-:Y:S01]  /*16a0*/  R2UR UR35, R21 ;  /* 0x00000000152372ca */ /* 0x000fe200000e0000 */
[----:B------:R-:W-:Y:S01]  /*16b0*/  UISETP.GE.U32.AND UP0, UPT, UR13, 0x7f, UPT ;  /* 0x0000007f0d00788c */ /* 0x000fe2000bf06070 */
[----:B------:R-:W-:Y:S01]  /*16c0*/  R2UR UR19, R20 ;  /* 0x00000000141372ca */ /* 0x000fe200000e0000 */
[----:B------:R-:W-:Y:S01]  /*16d0*/  ULEA UR8, UR6, UR4, 0x3 ;  /* 0x0000000406087291 */ /* 0x000fe2000f8e18ff */
[----:B------:R-:W-:-:S08]  /*16e0*/  UMOV UR29, URZ ;  /* 0x000000ff001d7c82 */ /* 0x000fd00008000000 */
[----:B------:R1:W2:Y:S01]  /*16f0*/  SYNCS.PHASECHK.TRANS64.TRYWAIT P0, [UR8+0x30], R2 ;  /* 0x00003002ff0075a7 */ /* 0x0002a20008001108 */
[----:B------:R-:W-:Y:S02]  /*1700*/  USHF.L.U32 UR35, UR35, 0x6, URZ ;  /* 0x0000000623237899 */ /* 0x000fe400080006ff */
[----:B------:R-:W-:Y:S01]  /*1710*/  USHF.L.U32 UR19, UR19, 0x6, URZ ;  /* 0x0000000613137899 */ /* 0x000fe200080006ff */
[----:B------:R-:W-:Y:S11]  /*1720*/  BRA.U !UP0, `(.L_x_20) ;  /* 0x0000000108d47547 */ /* 0x000ff6000b800000 */
[----:B------:R-:W-:Y:S01]  /*1730*/  UMOV UR21, URZ ;  /* 0x000000ff00157c82 */ /* 0x000fe20008000000 */
[----:B------:R-:W-:-:S05]  /*1740*/  UMOV UR42, UR6 ;  /* 0x00000006002a7c82 */ /* 0x000fca0008000000 */
.L_x_25:
[----:B-1----:R-:W-:Y:S01]  /*1750*/  ULEA UR33, UR42, UR4, 0x3 ;  /* 0x000000042a217291 */ /* 0x002fe2000f8e18ff */
[----:B--2---:R-:W-:Y:S01]  /*1760*/  @!P5 MOV R3, 0x8000 ;  /* 0x000080000003d802 */ /* 0x004fe20000000f00 */
[----:B--2---:R-:W-:Y:S10]  /*1770*/  @P0 BRA `(.L_x_21) ;  /* 0x00000000000c0947 */ /* 0x004ff40003800000 */
[----:B------:R-:W-:-:S04]  /*1780*/  SHF.L.U32 R5, R15, 0x1f, RZ ;  /* 0x0000001f0f057819 */ /* 0x000fc800000006ff */
[----:B------:R-:W2:Y:S02]  /*1790*/  SYNCS.PHASECHK.TRANS64.TRYWAIT P0, [UR33+0x30], R5 ;  /* 0x00003005ff0075a7 */ /* 0x000ea40008001121 */
[----:B--2---:R-:W-:Y:S05]  /*17a0*/  @!P0 BRA `(.L_x_22) ;  /* 0x0000005c00588947 */ /* 0x004fea0003800000 */
.L_x_21:
[----:B------:R2:W-:Y:S01]  /*17b0*/  @!P5 SYNCS.ARRIVE.TRANS64 RZ, [UR33], R3 ;  /* 0x00000003ffffd9a7 */ /* 0x0005e20008000021 */
[----:B------:R-:W-:Y:S04]  /*17c0*/  BSSY.RECONVERGENT B0, `(.L_x_23) ;  /* 0x0000003000007945 */ /* 0x000fe80003800200 */
[----:B------:R-:W-:Y:S05]  /*17d0*/  @P4 BRA `(.L_x_24) ;  /* 0x0000000000044947 */ /* 0x000fea0003800000 */
[----:B------:R-:W-:Y:S05]  /*17e0*/  BPT.TRAP 0x1 ;  /* 0x000000040000795c */ /* 0x000fea0000300000 */
.L_x_24:
[----:B------:R-:W-:Y:S05]  /*17f0*/  BSYNC.RECONVERGENT B0 ;  /* 0x0000000000007941 */ /* 0x000fea0003800200 */
.L_x_23:
[----:B------:R-:W-:Y:S02]  /*1800*/  UIADD3 UR6, UPT, UPT, UR42, 0x1, URZ ;  /* 0x000000012a067890 */ /* 0x000fe4000fffe0ff */
[----:B------:R-:W-:Y:S02]  /*1810*/  UIADD3 UR40, UP1, UPT, UR22, 0x80, URZ ;  /* 0x0000008016287890 */ /* 0x000fe4000ff3e0ff */
[----:B------:R-:W-:Y:S02]  /*1820*/  UISETP.NE.AND UP0, UPT, UR6, 0x6, UPT ;  /* 0x000000060600788c */ /* 0x000fe4000bf05270 */
[----:B------:R-:W-:Y:S02]  /*1830*/  USHF.L.U32 UR34, UR21, 0x6, URZ ;  /* 0x0000000615227899 */ /* 0x000fe400080006ff */
[----:B------:R-:W-:Y:S02]  /*1840*/  USEL UR9, URZ, 0x1, UP0 ;  /* 0x00000001ff097887 */ /* 0x000fe40008000000 */
[----:B------:R-:W-:-:S02]  /*1850*/  USEL UR6, UR6, URZ, UP0 ;  /* 0x000000ff06067287 */ /* 0x000fc40008000000 */
[----:B------:R-:W-:Y:S02]  /*1860*/  UIADD3 UR38, UP0, UPT, UR22, 0x180, URZ ;  /* 0x0000018016267890 */ /* 0x000fe4000ff1e0ff */
[----:B------:R-:W-:Y:S01]  /*1870*/  ULEA UR8, UR6, UR4, 0x3 ;  /* 0x0000000406087291 */ /* 0x000fe2000f8e18ff */
[----:B------:R-:W-:Y:S01]  /*1880*/  LOP3.LUT R15, R15, UR9, RZ, 0x3c, !PT ;  /* 0x000000090f0f7c12 */ /* 0x000fe2000f8e3cff */
[----:B------:R-:W-:Y:S02]  /*1890*/  UIADD3.X UR41, UPT, UPT, URZ, UR23, URZ, UP1, !UPT ;  /* 0x00000017ff297290 */ /* 0x000fe40008ffe4ff */
[----:B------:R-:W-:Y:S01]  /*18a0*/  UIADD3 UR26, UPT, UPT, UR34, 0x20, URZ ;  /* 0x00000020221a7890 */ /* 0x000fe2000fffe0ff */
[----:B-1----:R-:W-:Y:S01]  /*18b0*/  SHF.L.U32 R2, R15, 0x1f, RZ ;  /* 0x0000001f0f027819 */ /* 0x002fe200000006ff */
[----:B------:R-:W-:Y:S01]  /*18c0*/  UIADD3.X UR39, UPT, UPT, URZ, UR23, URZ, UP0, !UPT ;  /* 0x00000017ff277290 */ /* 0x000fe200087fe4ff */
[----:B------:R-:W-:Y:S02]  /*18d0*/  UMOV UR30, 0x0 ;  /* 0x00000000001e7882 */ /* 0x000fe40000000000 */
[----:B------:R1:W1:Y:S01]  /*18e0*/  SYNCS.PHASECHK.TRANS64.TRYWAIT P0, [UR8+0x30], R2 ;  /* 0x00003002ff0075a7 */ /* 0x0002620008001108 */
[----:B------:R-:W-:Y:S01]  /*18f0*/  ULEA UR8, UR42, UR4, 0xe ;  /* 0x000000042a087291 */ /* 0x000fe2000f8e70ff */
[----:B------:R-:W-:Y:S01]  /*1900*/  UMOV UR31, 0x10000000 ;  /* 0x10000000001f7882 */ /* 0x000fe20000000000 */
[----:B------:R-:W-:-:S02]  /*1910*/  UMOV UR25, UR33 ;  /* 0x0000002100197c82 */ /* 0x000fc40008000000 */
[----:B------:R-:W-:Y:S02]  /*1920*/  UIADD3 UR32, UPT, UPT, UR8, 0x6800, URZ ;  /* 0x0000680008207890 */ /* 0x000fe4000fffe0ff */
[----:B------:R-:W-:Y:S02]  /*1930*/  UIADD3 UR24, UPT, UPT, UR8, 0x8800, URZ ;  /* 0x0000880008187890 */ /* 0x000fe4000fffe0ff */
[----:B------:R-:W-:Y:S02]  /*1940*/  UIADD3 UR16, UPT, UPT, UR8, 0x1e800, URZ ;  /* 0x0001e80008107890 */ /* 0x000fe4000fffe0ff */
[----:B------:R-:W-:Y:S01]  /*1950*/  UIADD3 UR8, UPT, UPT, UR8, 0x20800, URZ ;  /* 0x0002080008087890 */ /* 0x000fe2000fffe0ff */
[----:B------:R-:W-:Y:S01]  /*1960*/  UMOV UR27, UR35 ;  /* 0x00000023001b7c82 */ /* 0x000fe20008000000 */
[----:B------:R-:W-:Y:S01]  /*1970*/  UMOV UR28, UR36 ;  /* 0x00000024001c7c82 */ /* 0x000fe20008000000 */
[----:B------:R-:W-:Y:S01]  /*1980*/  UMOV UR17, UR33 ;  /* 0x0000002100117c82 */ /* 0x000fe20008000000 */
[----:B------:R-:W-:Y:S01]  /*1990*/  UMOV UR20, UR36 ;  /* 0x0000002400147c82 */ /* 0x000fe20008000000 */
[----:B------:R-:W-:Y:S01]  /*19a0*/  UMOV UR18, UR34 ;  /* 0x0000002200127c82 */ /* 0x000fe20008000000 */
[----:B------:R1:W-:Y:S01]  /*19b0*/  UTMALDG.3D [UR32], [UR40], desc[UR30] ;  /* 0x00001e20280075b4 */ /* 0x0003e20008011000 */
[----:B------:R-:W-:Y:S01]  /*19c0*/  UMOV UR11, UR19 ;  /* 0x00000013000b7c82 */ /* 0x000fe20008000000 */
[----:B------:R-:W-:Y:S01]  /*19d0*/  UMOV UR12, UR36 ;  /* 0x00000024000c7c82 */ /* 0x000fe20008000000 */
[----:B------:R-:W-:Y:S01]  /*19e0*/  UMOV UR9, UR33 ;  /* 0x0000002100097c82 */ /* 0x000fe20008000000 */
[----:B------:R-:W-:Y:S01]  /*19f0*/  UMOV UR10, UR26 ;  /* 0x0000001a000a7c82 */ /* 0x000fe20008000000 */
[----:B------:R-:W-:Y:S01]  /*1a00*/  UIADD3 UR21, UPT, UPT, UR21, 0x1, URZ ;  /* 0x0000000115157890 */ /* 0x000fe2000fffe0ff */
[----:B------:R-:W-:Y:S01]  /*1a10*/  UMOV UR29, UR5 ;  /* 0x00000005001d7c82 */ /* 0x000fe20008000000 */
[----:B------:R1:W-:Y:S02]  /*1a20*/  UTMALDG.3D [UR24], [UR40], desc[UR30] ;  /* 0x00001e18280075b4 */ /* 0x0003e40008011000 */
[----:B------:R-:W-:Y:S01]  /*1a30*/  UISETP.NE.AND UP0, UPT, UR21, UR5, UPT ;  /* 0x000000051500728c */ /* 0x000fe2000bf05270 */
[----:B------:R-:W-:Y:S01]  /*1a40*/  UMOV UR42, UR6 ;  /* 0x00000006002a7c82 */ /* 0x000fe20008000000 */
[----:B------:R1:W-:Y:S01]  /*1a50*/  UTMALDG.3D [UR16], [UR38], desc[UR30] ;  /* 0x00001e10260075b4 */ /* 0x0003e20008011000 */
[----:B------:R1:W-:Y:S06]  /*1a60*/  UTMALDG.3D [UR8], [UR38], desc[UR30] ;  /* 0x00001e08260075b4 */ /* 0x0003ec0008011000 */
[----:B------:R-:W-:Y:S05]  /*1a70*/  BRA.U UP0, `(.L_x_25) ;  /* 0xfffffffd00347547 */ /* 0x000fea000b83ffff */
.L_x_20:
[----:B-1----:R-:W-:Y:S01]  /*1a80*/  ULEA UR8, UR6, UR4, 0x3 ;  /* 0x0000000406087291 */ /* 0x002fe2000f8e18ff */
[----:B------:R-:W-:Y:S01]  /*1a90*/  SHF.L.U32 R2, R15, 0x1f, RZ ;  /* 0x0000001f0f027819 */ /* 0x000fe200000006ff */
[----:B------:R-:W-:Y:S01]  /*1aa0*/  @!P1 SYNCS.ARRIVE.TRANS64.A1T0 RZ, [UR4+0x98], RZ ;  /* 0x000098ffffff99a7 */ /* 0x000fe20008100004 */
[----:B------:R-:W-:-:S06]  /*1ab0*/  UISETP.GT.AND UP0, UPT, UR15, UR14, UPT ;  /* 0x0000000e0f00728c */ /* 0x000fcc000bf04270 */
[----:B--2---:R1:W2:Y:S03]  /*1ac0*/  SYNCS.PHASECHK.TRANS64.TRYWAIT P0, [UR8+0x30], R2 ;  /* 0x00003002ff0075a7 */ /* 0x0042a60008001108 */
[----:B------:R-:W-:Y:S05]  /*1ad0*/  BRA.U !UP0, `(.L_x_26) ;  /* 0x0000000108d07547 */ /* 0x000fea000b800000 */
[----:B------:R-:W-:Y:S01]  /*1ae0*/  UIADD3 UR21, UPT, UPT, UR7, UR29, URZ ;  /* 0x0000001d07157290 */ /* 0x000fe2000fffe0ff */
[----:B------:R-:W-:-:S11]  /*1af0*/  UMOV UR42, UR6 ;  /* 0x00000006002a7c82 */ /* 0x000fd60008000000 */
.L_x_31:
[----:B-1----:R-:W-:Y:S01]  /*1b00*/  ULEA UR33, UR42, UR4, 0x3 ;  /* 0x000000042a217291 */ /* 0x002fe2000f8e18ff */
[----:B--2---:R-:W-:Y:S01]  /*1b10*/  @!P5 MOV R3, 0x8000 ;  /* 0x000080000003d802 */ /* 0x004fe20000000f00 */
[----:B--2---:R-:W-:Y:S10]  /*1b20*/  @P0 BRA `(.L_x_27) ;  /* 0x00000000000c0947 */ /* 0x004ff40003800000 */
[----:B------:R-:W-:-:S04]  /*1b30*/  SHF.L.U32 R5, R15, 0x1f, RZ ;  /* 0x0000001f0f057819 */ /* 0x000fc800000006ff */
[----:B------:R-:W2:Y:S02]  /*1b40*/  SYNCS.PHASECHK.TRANS64.TRYWAIT P0, [UR33+0x30], R5 ;  /* 0x00003005ff0075a7 */ /* 0x000ea40008001121 */
[----:B--2---:R-:W-:Y:S05]  /*1b50*/  @!P0 BRA `(.L_x_28) ;  /* 0x0000005800848947 */ /* 0x004fea0003800000 */
.L_x_27:
[----:B------:R2:W-:Y:S01]  /*1b60*/  @!P5 SYNCS.ARRIVE.TRANS64 RZ, [UR33], R3 ;  /* 0x00000003ffffd9a7 */ /* 0x0005e20008000021 */
[----:B------:R-:W-:Y:S04]  /*1b70*/  BSSY.RECONVERGENT B0, `(.L_x_29) ;  /* 0x0000003000007945 */ /* 0x000fe80003800200 */
[----:B------:R-:W-:Y:S05]  /*1b80*/  @P4 BRA `(.L_x_30) ;  /* 0x0000000000044947 */ /* 0x000fea0003800000 */
[----:B------:R-:W-:Y:S05]  /*1b90*/  BPT.TRAP 0x1 ;  /* 0x000000040000795c */ /* 0x000fea0000300000 */
.L_x_30:
[----:B------:R-:W-:Y:S05]  /*1ba0*/  BSYNC.RECONVERGENT B0 ;  /* 0x0000000000007941 */ /* 0x000fea0003800200 */
.L_x_29:
        /* <DEDUP_REMOVED lines=31> */
[----:B------:R-:W-:Y:S01]  /*1da0*/  UMOV UR10, UR26 ;  /* 0x0000001a000a7c82 */ /* 0x000fe20008000000 */
[----:B------:R-:W-:Y:S01]  /*1db0*/  UIADD3 UR29, UPT, UPT, UR29, 0x1, URZ ;  /* 0x000000011d1d7890 */ /* 0x000fe2000fffe0ff */
[----:B------:R1:W-:Y:S01]  /*1dc0*/  UTMALDG.3D [UR24], [UR40], desc[UR30] ;  /* 0x00001e18280075b4 */ /* 0x0003e20008011000 */
[----:B------:R-:W-:-:S02]  /*1dd0*/  UMOV UR42, UR6 ;  /* 0x00000006002a7c82 */ /* 0x000fc40008000000 */
[----:B------:R-:W-:Y:S01]  /*1de0*/  UISETP.NE.AND UP0, UPT, UR29, UR21, UPT ;  /* 0x000000151d00728c */ /* 0x000fe2000bf05270 */
[----:B------:R1:W-:Y:S01]  /*1df0*/  UTMALDG.3D [UR16], [UR38], desc[UR30] ;  /* 0x00001e10260075b4 */ /* 0x0003e20008011000 */
[----:B------:R1:W-:Y:S07]  /*1e00*/  UTMALDG.3D [UR8], [UR38], desc[UR30] ;  /* 0x00001e08260075b4 */ /* 0x0003ee0008011000 */
[----:B------:R-:W-:Y:S05]  /*1e10*/  BRA.U UP0, `(.L_x_31) ;  /* 0xfffffffd00387547 */ /* 0x000fea000b83ffff */
.L_x_26:
[----:B-1----:R-:W-:Y:S01]  /*1e20*/  LEA R2, R14, UR4, 0x3 ;  /* 0x000000040e027c11 */ /* 0x002fe2000f8e18ff */
[----:B------:R-:W-:Y:S01]  /*1e30*/  NOP ;  /* 0x0000000000007918 */ /* 0x000fe20000000000 */
[----:B--2---:R-:W-:Y:S02]  /*1e40*/  SHF.L.U32 R3, R12, 0x1f, RZ ;  /* 0x0000001f0c037819 */ /* 0x004fe400000006ff */
[----:B------:R-:W-:Y:S02]  /*1e50*/  LEA R4, R14, UR4, 0x4 ;  /* 0x000000040e047c11 */ /* 0x000fe4000f8e20ff */
[----:B------:R-:W1:Y:S02]  /*1e60*/  SYNCS.PHASECHK.TRANS64.TRYWAIT P0, [R2+URZ+0xa0], R3 ;  /* 0x0000a003020075a7 */ /* 0x000e6400080011ff */
[----:B-1----:R-:W-:Y:S05]  /*1e70*/  @!P0 BRA `(.L_x_32) ;  /* 0x0000005400d48947 */ /* 0x002fea0003800000 */
.L_x_120:
[----:B------:R-:W2:Y:S01]  /*1e80*/  LDS.128 R4, [R4+0x130] ;  /* 0x0001300004047984 */ /* 0x000ea20000000c00 */
[----:B---3--:R-:W-:Y:S01]  /*1e90*/  ISETP.GE.AND P0, PT, R26, 0x1, PT ;  /* 0x000000011a00780c */ /* 0x008fe20003f06270 */
[----:B-1----:R-:W-:Y:S01]  /*1ea0*/  VIADD R2, R2, 0xb0 ;  /* 0x000000b002027836 */ /* 0x002fe20000000000 */
[----:B------:R-:W-:Y:S01]  /*1eb0*/  @!PT LDS RZ, [RZ] ;  /* 0x00000000fffff984 */ /* 0x000fe20000000800 */
[----:B------:R-:W-:Y:S01]  /*1ec0*/  @!PT LDS RZ, [RZ] ;  /* 0x00000000fffff984 */ /* 0x000fe20000000800 */
[----:B------:R-:W-:Y:S01]  /*1ed0*/  @!PT LDS RZ, [RZ] ;  /* 0x00000000fffff984 */ /* 0x000fe20000000800 */
[----:B------:R-:W-:Y:S01]  /*1ee0*/  @!PT LDS RZ, [RZ] ;  /* 0x00000000fffff984 */ /* 0x000fe20000000800 */
[----:B------:R1:W-:Y:S06]  /*1ef0*/  MEMBAR.ALL.CTA ;  /* 0x0000000000007992 */ /* 0x0003ec0000008000 */
[----:B-1----:R-:W1:Y:S01]  /*1f00*/  FENCE.VIEW.ASYNC.S ;  /* 0x00000000000073c6 */ /* 0x002e620000000000 */
[----:B------:R-:W-:-:S04]  /*1f10*/  PRMT R2, RZ, 0x654, R2 ;  /* 0x00000654ff027816 */ /* 0x000fc80000000002 */
[----:B-1----:R1:W-:Y:S01]  /*1f20*/  SYNCS.ARRIVE.TRANS64.RED.A1T0 RZ, [R2+URZ], RZ ;  /* 0x000000ff02ff79a7 */ /* 0x0023e200081004ff */
[----:B--2---:R-:W-:-:S13]  /*1f30*/  LOP3.LUT P2, RZ, R6, 0x1, RZ, 0xc0, !PT ;  /* 0x0000000106ff7812 */ /* 0x004fda000784c0ff */
[----:B------:R-:W-:Y:S01]  /*1f40*/  @P2 SHF.R.U32.HI R3, RZ, 0x10, R5 ;  /* 0x00000010ff032819 */ /* 0x000fe20000011605 */
[----:B------:R-:W-:Y:S01]  /*1f50*/  VOTEU.ANY UP0, P2 ;  /* 0x0000000000ff7886 */ /* 0x000fe20001000100 */
[----:B------:R-:W-:Y:S02]  /*1f60*/  @P2 MOV R13, R4 ;  /* 0x00000004000d2202 */ /* 0x000fe40000000f00 */
[----:B------:R-:W-:Y:S02]  /*1f70*/  @P2 R2UR.BROADCAST UR8, R3 ;  /* 0x00000000030822ca */ /* 0x000fe400008e0000 */
[----:B------:R-:W-:-:S11]  /*1f80*/  @P2 LOP3.LUT R11, R5, 0xffff, RZ, 0xc0, !PT ;  /* 0x0000ffff050b2812 */ /* 0x000fd600078ec0ff */
[----:B------:R-:W-:Y:S01]  /*1f90*/  @UP0 UMOV UR36, UR8 ;  /* 0x0000000800240c82 */ /* 0x000fe20008000000 */
[----:B-1----:R-:W-:Y:S05]  /*1fa0*/  @!P0 BRA `(.L_x_33) ;  /* 0x0000000000b88947 */ /* 0x002fea0003800000 */
[----:B------:R-:W4:Y:S01]  /*1fb0*/  LDC.64 R4, c[0x0][0xb18] ;  /* 0x0002c600ff047b82 */ /* 0x000f220000000a00 */
[----:B------:R-:W-:-:S07]  /*1fc0*/  ISETP.NE.AND P3, PT, R26, 0x1, PT ;  /* 0x000000011a00780c */ /* 0x000fce0003f65270 */
[----:B------:R-:W1:Y:S08]  /*1fd0*/  LDC.64 R6, c[0x0][0xb10] ;  /* 0x0002c400ff067b82 */ /* 0x000e700000000a00 */
[----:B------:R-:W2:Y:S08]  /*1fe0*/  LDC R16, c[0x0][0xb20] ;  /* 0x0002c800ff107b82 */ /* 0x000eb00000000800 */
[----:B------:R-:W3:Y:S01]  /*1ff0*/  LDC R18, c[0x0][0xb0c] ;  /* 0x0002c300ff127b82 */ /* 0x000ee20000000800 */
[----:B----4-:R-:W-:Y:S01]  /*2000*/  IMAD.HI.U32 R17, R0, R5, RZ ;  /* 0x0000000500117227 */ /* 0x010fe200078e00ff */
[----:B------:R-:W-:-:S03]  /*2010*/  ISETP.NE.AND P0, PT, R4, 0x1, PT ;  /* 0x000000010400780c */ /* 0x000fc60003f05270 */
[----:B------:R-:W-:-:S03]  /*2020*/  IMAD.HI.U32 R5, R11, R5, RZ ;  /* 0x000000050b057227 */ /* 0x000fc600078e00ff */
[----:B------:R-:W4:Y:S01]  /*2030*/  LDC.64 R2, c[0x0][0xb28] ;  /* 0x0002ca00ff027b82 */ /* 0x000f220000000a00 */
[----:B-1----:R-:W-:-:S04]  /*2040*/  IMAD.HI.U32 R20, R9, R6, RZ ;  /* 0x0000000609147227 */ /* 0x002fc800078e00ff */
[----:B------:R-:W-:Y:S01]  /*2050*/  IMAD.HI.U32 R22, R13, R6, RZ ;  /* 0x000000060d167227 */ /* 0x000fe200078e00ff */
[----:B------:R-:W-:Y:S02]  /*2060*/  SHF.R.U32.HI R20, RZ, R7, R20 ;  /* 0x00000007ff147219 */ /* 0x000fe40000011614 */
[-C--:B--2---:R-:W-:Y:S02]  /*2070*/  SHF.R.U32.HI R17, RZ, R16.reuse, R17 ;  /* 0x00000010ff117219 */ /* 0x084fe40000011611 */
[----:B------:R-:W-:Y:S02]  /*2080*/  SHF.R.U32.HI R16, RZ, R16, R5 ;  /* 0x00000010ff107219 */ /* 0x000fe40000011605 */
[----:B------:R-:W-:Y:S02]  /*2090*/  SEL R17, R0, R17, !P0 ;  /* 0x0000001100117207 */ /* 0x000fe40004000000 */
[----:B------:R-:W-:Y:S02]  /*20a0*/  SHF.R.U32.HI R22, RZ, R7, R22 ;  /* 0x00000007ff167219 */ /* 0x000fe40000011616 */
[----:B---3--:R-:W-:-:S02]  /*20b0*/  ISETP.NE.AND P1, PT, R18, 0x1, PT ;  /* 0x000000011200780c */ /* 0x008fc40003f25270 */
[----:B------:R-:W-:Y:S02]  /*20c0*/  SEL R5, R11, R16, !P0 ;  /* 0x000000100b057207 */ /* 0x000fe40004000000 */
[----:B------:R-:W-:Y:S02]  /*20d0*/  SEL R19, R9, R20, !P1 ;  /* 0x0000001409137207 */ /* 0x000fe40004800000 */
[----:B------:R-:W-:Y:S01]  /*20e0*/  SEL R7, R13, R22, !P1 ;  /* 0x000000160d077207 */ /* 0x000fe20004800000 */
[----:B----4-:R-:W-:-:S04]  /*20f0*/  IMAD.HI.U32 R20, R17, R2, RZ ;  /* 0x0000000211147227 */ /* 0x010fc800078e00ff */
[----:B------:R-:W-:Y:S01]  /*2100*/  IMAD.HI.U32 R6, R19, R2, RZ ;  /* 0x0000000213067227 */ /* 0x000fe200078e00ff */
[----:B------:R-:W-:-:S04]  /*2110*/  @P3 SHF.R.U32.HI R17, RZ, R3, R20 ;  /* 0x00000003ff113219 */ /* 0x000fc80000011614 */
        /* <DEDUP_REMOVED lines=8> */
[----:B------:R-:W-:-:S04]  /*21a0*/  @!P0 IMAD.HI.U32 R16, R7, R2, RZ ;  /* 0x0000000207108227 */ /* 0x000fc800078e00ff */
[----:B------:R-:W-:Y:S01]  /*21b0*/  IMAD.MOV R2, RZ, RZ, -R6 ;  /* 0x000000ffff027224 */ /* 0x000fe200078e0a06 */
[----:B------:R-:W-:-:S03]  /*21c0*/  @!P0 SHF.R.U32.HI R16, RZ, R3, R16 ;  /* 0x00000003ff108219 */ /* 0x000fc60000011610 */
[----:B------:R-:W-:Y:S01]  /*21d0*/  IMAD R2, R26, R2, R5 ;  /* 0x000000021a027224 */ /* 0x000fe200078e0205 */
[----:B------:R-:W-:Y:S02]  /*21e0*/  @!P0 SEL R3, R7, R16, !P3 ;  /* 0x0000001007038207 */ /* 0x000fe40005800000 */
[----:B------:R-:W-:-:S03]  /*21f0*/  IADD3 R16, PT, PT, -R5, RZ, RZ ;  /* 0x000000ff05107210 */ /* 0x000fc60007ffe1ff */
[--C-:B------:R-:W-:Y:S02]  /*2200*/  @!P0 IMAD.IADD R6, R6, 0x1, -R3.reuse ;  /* 0x0000000106068824 */ /* 0x100fe400078e0a03 */
[----:B------:R-:W-:Y:S01]  /*2210*/  @!P0 IMAD R3, R2, R19, R3 ;  /* 0x0000001302038224 */ /* 0x000fe200078e0203 */
[----:B------:R-:W-:Y:S01]  /*2220*/  IADD3 R2, PT, PT, -R7, RZ, RZ ;  /* 0x000000ff07027210 */ /* 0x000fe20007ffe1ff */
[----:B------:R-:W-:Y:S02]  /*2230*/  @!P0 IMAD R5, R26, R6, R7 ;  /* 0x000000061a058224 */ /* 0x000fe400078e0207 */
[----:B------:R-:W-:Y:S02]  /*2240*/  IMAD R11, R4, R16, R11 ;  /* 0x00000010040b7224 */ /* 0x000fe400078e020b */
[----:B------:R-:W-:Y:S02]  /*2250*/  @!P0 IMAD.MOV.U32 R7, RZ, RZ, R3 ;  /* 0x000000ffff078224 */ /* 0x000fe400078e0003 */
[----:B------:R-:W-:-:S02]  /*2260*/  IMAD R2, R18, R2, R13 ;  /* 0x0000000212027224 */ /* 0x000fc400078e020d */
[----:B------:R-:W-:Y:S02]  /*2270*/  IMAD R11, R5, R4, R11 ;  /* 0x00000004050b7224 */ /* 0x000fe400078e020b */
[----:B------:R-:W-:Y:S02]  /*2280*/  IMAD R13, R7, R18, R2 ;  /* 0x00000012070d7224 */ /* 0x000fe400078e0202 */
.L_x_33:
[----:B------:R-:W1:Y:S02]  /*2290*/  LDCU UR8, c[0x0][0xb30] ;  /* 0x00016600ff0877ac */ /* 0x000e640008000800 */
[----:B-1----:R-:W-:-:S09]  /*22a0*/  UISETP.NE.AND UP0, UPT, UR8, 0x1, UPT ;  /* 0x000000010800788c */ /* 0x002fd2000bf05270 */
[----:B------:R-:W-:Y:S05]  /*22b0*/  BRA.U UP0, `(.L_x_34) ;  /* 0x0000000100407547 */ /* 0x000fea000b800000 */
[----:B------:R-:W1:Y:S08]  /*22c0*/  LDC.64 R4, c[0x0][0xb10] ;  /* 0x0002c400ff047b82 */ /* 0x000e700000000a00 */
[----:B------:R-:W2:Y:S08]  /*22d0*/  LDC.64 R2, c[0x0][0xb18] ;  /* 0x0002c600ff027b82 */ /* 0x000eb00000000a00 */
[----:B------:R-:W3:Y:S08]  /*22e0*/  LDC R6, c[0x0][0xb20] ;  /* 0x0002c800ff067b82 */ /* 0x000ef00000000800 */
[----:B------:R-:W4:Y:S01]  /*22f0*/  LDC R16, c[0x0][0xb0c] ;  /* 0x0002c300ff107b82 */ /* 0x000f220000000800 */
[----:B-1----:R-:W-:-:S05]  /*2300*/  IMAD.HI.U32 R4, R13, R4, RZ ;  /* 0x000000040d047227 */ /* 0x002fca00078e00ff */
[----:B------:R-:W-:Y:S01]  /*2310*/  SHF.R.U32.HI R4, RZ, R5, R4 ;  /* 0x00000005ff047219 */ /* 0x000fe20000011604 */
[----:B--2---:R-:W-:Y:S01]  /*2320*/  IMAD.HI.U32 R3, R11, R3, RZ ;  /* 0x000000030b037227 */ /* 0x004fe200078e00ff */
[----:B------:R-:W-:-:S04]  /*2330*/  ISETP.NE.AND P0, PT, R2, 0x1, PT ;  /* 0x000000010200780c */ /* 0x000fc80003f05270 */
[----:B---3--:R-:W-:-:S04]  /*2340*/  SHF.R.U32.HI R6, RZ, R6, R3 ;  /* 0x00000006ff067219 */ /* 0x008fc80000011603 */
[----:B------:R-:W-:Y:S02]  /*2350*/  SEL R3, R11, R6, !P0 ;  /* 0x000000060b037207 */ /* 0x000fe40004000000 */
[----:B----4-:R-:W-:-:S04]  /*2360*/  ISETP.NE.AND P1, PT, R16, 0x1, PT ;  /* 0x000000011000780c */ /* 0x010fc80003f25270 */
[----:B------:R-:W-:-:S05]  /*2370*/  SEL R4, R13, R4, !P1 ;  /* 0x000000040d047207 */ /* 0x000fca0004800000 */
[----:B------:R-:W-:Y:S02]  /*2380*/  IMAD.IADD R5, R3, 0x1, -R4 ;  /* 0x0000000103057824 */ /* 0x000fe400078e0a04 */
[----:B------:R-:W-:Y:S02]  /*2390*/  IMAD.IADD R3, R4, 0x1, -R3 ;  /* 0x0000000104037824 */ /* 0x000fe400078e0a03 */
[----:B------:R-:W-:Y:S02]  /*23a0*/  IMAD R13, R5, R16, R13 ;  /* 0x00000010050d7224 */ /* 0x000fe400078e020d */
[----:B------:R-:W-:-:S07]  /*23b0*/  IMAD R11, R3, R2, R11 ;  /* 0x00000002030b7224 */ /* 0x000fce00078e020b */
.L_x_34:
[----:B------:R-:W-:Y:S01]  /*23c0*/  VIADD R14, R14, 0x1 ;  /* 0x000000010e0e7836 */ /* 0x000fe20000000000 */
[----:B------:R-:W-:Y:S01]  /*23d0*/  PLOP3.LUT P1, PT, PT, PT, PT, 0x80, 0x8 ;  /* 0x000000000008781c */ /* 0x000fe20003f2f070 */
[----:B------:R-:W-:Y:S02]  /*23e0*/  IMAD.IADD R21, R13, 0x1, R68 ;  /* 0x000000010d157824 */ /* 0x000fe400078e0244 */
[----:B------:R-:W-:Y:S01]  /*23f0*/  IMAD.IADD R20, R11, 0x1, R66 ;  /* 0x000000010b147824 */ /* 0x000fe200078e0242 */
[----:B------:R-:W-:-:S04]  /*2400*/  ISETP.NE.AND P0, PT, R14, 0x2, PT ;  /* 0x000000020e00780c */ /* 0x000fc80003f05270 */
[----:B------:R-:W-:Y:S02]  /*2410*/  SEL R3, RZ, 0x1, P0 ;  /* 0x00000001ff037807 */ /* 0x000fe40000000000 */
[----:B------:R-:W-:Y:S02]  /*2420*/  SEL R14, R14, RZ, P0 ;  /* 0x000000ff0e0e7207 */ /* 0x000fe40000000000 */
[----:B------:R-:W-:Y:S01]  /*2430*/  LOP3.LUT R12, R12, R3, RZ, 0x3c, !PT ;  /* 0x000000030c0c7212 */ /* 0x000fe200078e3cff */
[----:B------:R-:W-:Y:S06]  /*2440*/  @P2 BRA `(.L_x_35) ;  /* 0xfffffff000482947 */ /* 0x000fec000383ffff */
[----:B------:R-:W-:Y:S01]  /*2450*/  UIADD3 UR4, UPT, UPT, UR4, 0x30, URZ ;  /* 0x0000003004047890 */ /* 0x000fe2000fffe0ff */
[----:B------:R-:W-:-:S03]  /*2460*/  SHF.L.U32 R3, R15, 0x1f, RZ ;  /* 0x0000001f0f037819 */ /* 0x000fc600000006ff */
[----:B------:R-:W-:-:S09]  /*2470*/  ULEA UR5, UR6, UR4, 0x3 ;  /* 0x0000000406057291 */ /* 0x000fd2000f8e18ff */
[----:B------:R-:W1:Y:S02]  /*2480*/  SYNCS.PHASECHK.TRANS64.TRYWAIT P0, [UR5], R3 ;  /* 0x00000003ff0075a7 */ /* 0x000e640008001105 */
[----:B-1----:R-:W-:Y:S05]  /*2490*/  @!P0 BRA `(.L_x_36) ;  /* 0x0000005000608947 */ /* 0x002fea0003800000 */
.L_x_122:
[----:B------:R-:W-:-:S04]  /*24a0*/  UIADD3 UR6, UPT, UPT, UR6, 0x1, URZ ;  /* 0x0000000106067890 */ /* 0x000fc8000fffe0ff */
[----:B------:R-:W-:-:S04]  /*24b0*/  UISETP.NE.AND UP0, UPT, UR6, 0x6, UPT ;  /* 0x000000060600788c */ /* 0x000fc8000bf05270 */
[----:B------:R-:W-:Y:S02]  /*24c0*/  USEL UR7, URZ, 0x1, UP0 ;  /* 0x00000001ff077887 */ /* 0x000fe40008000000 */
[----:B------:R-:W-:-:S04]  /*24d0*/  USEL UR6, UR6, URZ, UP0 ;  /* 0x000000ff06067287 */ /* 0x000fc80008000000 */
[----:B------:R-:W-:Y:S01]  /*24e0*/  ULEA UR5, UR6, UR4, 0x3 ;  /* 0x0000000406057291 */ /* 0x000fe2000f8e18ff */
[----:B------:R-:W-:-:S04]  /*24f0*/  LOP3.LUT R2, R15, UR7, RZ, 0x3c, !PT ;  /* 0x000000070f027c12 */ /* 0x000fc8000f8e3cff */
[----:B-1----:R-:W-:-:S04]  /*2500*/  SHF.L.U32 R3, R2, 0x1f, RZ ;  /* 0x0000001f02037819 */ /* 0x002fc800000006ff */
[----:B------:R-:W1:Y:S02]  /*2510*/  SYNCS.PHASECHK.TRANS64.TRYWAIT P0, [UR5], R3 ;  /* 0x00000003ff0075a7 */ /* 0x000e640008001105 */
[----:B-1----:R-:W-:Y:S05]  /*2520*/  @!P0 BRA `(.L_x_37) ;  /* 0x0000005000548947 */ /* 0x002fea0003800000 */
.L_x_124:
        /* <DEDUP_REMOVED lines=9> */
.L_x_126:
        /* <DEDUP_REMOVED lines=9> */
.L_x_128:
        /* <DEDUP_REMOVED lines=9> */
.L_x_130:
[----:B------:R-:W-:-:S04]  /*26e0*/  UIADD3 UR6, UPT, UPT, UR6, 0x1, URZ ;  /* 0x0000000106067890 */ /* 0x000fc8000fffe0ff */
[----:B------:R-:W-:-:S04]  /*26f0*/  UISETP.NE.AND UP0, UPT, UR6, 0x6, UPT ;  /* 0x000000060600788c */ /* 0x000fc8000bf05270 */
[----:B------:R-:W-:Y:S02]  /*2700*/  USEL UR5, URZ, 0x1, UP0 ;  /* 0x00000001ff057887 */ /* 0x000fe40008000000 */
[----:B------:R-:W-:-:S04]  /*2710*/  USEL UR6, UR6, URZ, UP0 ;  /* 0x000000ff06067287 */ /* 0x000fc80008000000 */
[----:B------:R-:W-:Y:S01]  /*2720*/  ULEA UR6, UR6, UR4, 0x3 ;  /* 0x0000000406067291 */ /* 0x000fe2000f8e18ff */
[----:B-1----:R-:W-:-:S04]  /*2730*/  LOP3.LUT R3, R2, UR5, RZ, 0x3c, !PT ;  /* 0x0000000502037c12 */ /* 0x002fc8000f8e3cff */
[----:B------:R-:W-:Y:S01]  /*2740*/  SHF.L.U32 R3, R3, 0x1f, RZ ;  /* 0x0000001f03037819 */ /* 0x000fe200000006ff */
[----:B----4-:R-:W-:-:S07]  /*2750*/  IMAD.U32 R0, RZ, RZ, UR6 ;  /* 0x00000006ff007e24 */ /* 0x010fce000f8e00ff */
.L_x_41:
[----:B-1----:R1:W2:Y:S02]  /*2760*/  SYNCS.PHASECHK.TRANS64.TRYWAIT P0, [R0+URZ], R3 ;  /* 0x00000003000075a7 */ /* 0x0022a400080011ff */
[----:B--2---:R-:W-:Y:S05]  /*2770*/  @!P0 NANOSLEEP.SYNCS 0x989680 ;  /* 0x009896800000895d */ /* 0x004fea0003900000 */
[----:B------:R-:W2:Y:S02]  /*2780*/  @!P0 SYNCS.PHASECHK.TRANS64 P0, [R0+URZ], R3 ;  /* 0x00000003000085a7 */ /* 0x000ea400080010ff */
[----:B--2---:R-:W-:Y:S05]  /*2790*/  @P0 EXIT ;  /* 0x000000000000094d */ /* 0x004fea0003800000 */
[----:B------:R-:W-:Y:S05]  /*27a0*/  BRA `(.L_x_41) ;  /* 0xfffffffc00ec7947 */ /* 0x000fea000383ffff */
.L_x_17:
[----:B------:R-:W-:-:S04]  /*27b0*/  UISETP.NE.AND UP1, UPT, UR37, URZ, UPT ;  /* 0x000000ff2500728c */ /* 0x000fc8000bf25270 */
[----:B------:R-:W-:-:S09]  /*27c0*/  UISETP.NE.OR UP1, UPT, UR8, 0x1, UP1 ;  /* 0x000000010800788c */ /* 0x000fd20008f25670 */
[----:B------:R-:W-:Y:S05]  /*27d0*/  BRA.U UP1, `(.L_x_42) ;  /* 0x0000000501487547 */ /* 0x000fea000b800000 */
[----:B------:R-:W-:Y:S01]  /*27e0*/  ISETP.NE.AND P2, PT, R2, RZ, PT ;  /* 0x000000ff0200720c */ /* 0x000fe20003f45270 */
[----:B------:R-:W-:Y:S01]  /*27f0*/  IMAD.MOV.U32 R12, RZ, RZ, 0x1 ;  /* 0x00000001ff0c7424 */ /* 0x000fe200078e00ff */
[----:B------:R-:W-:Y:S02]  /*2800*/  CS2R R10, SRZ ;  /* 0x00000000000a7805 */ /* 0x000fe4000001ff00 */
[----:B------:R-:W-:Y:S01]  /*2810*/  CS2R R8, SRZ ;  /* 0x0000000000087805 */ /* 0x000fe2000001ff00 */
[----:B------:R-:W-:Y:S01]  /*2820*/  UMOV UR4, 0x400 ;  /* 0x0000040000047882 */ /* 0x000fe20000000000 */
[----:B------:R-:W-:Y:S01]  /*2830*/  UMOV UR6, URZ ;  /* 0x000000ff00067c82 */ /* 0x000fe20008000000 */
[----:B------:R-:W-:-:S12]  /*2840*/  ULEA UR37, UR37, UR4, 0x18 ;  /* 0x0000000425257291 */ /* 0x000fd8000f8ec0ff */
.L_x_46:
[----:B------:R-:W-:Y:S02]  /*2850*/  LEA R0, R8, UR37, 0x3 ;  /* 0x0000002508007c11 */ /* 0x000fe4000f8e18ff */
[----:B------:R-:W-:-:S03]  /*2860*/  SHF.L.U32 R5, R9, 0x1f, RZ ;  /* 0x0000001f09057819 */ /* 0x000fc600000006ff */
[----:B------:R-:W-:Y:S01]  /*2870*/  VIADD R4, R0, 0x110 ;  /* 0x0000011000047836 */ /* 0x000fe20000000000 */
[----:B------:R-:W1:Y:S02]  /*2880*/  SYNCS.PHASECHK.TRANS64.TRYWAIT P0, [R0+URZ+0x100], R5 ;  /* 0x00010005000075a7 */ /* 0x000e6400080011ff */
[----:B-1----:R-:W-:Y:S05]  /*2890*/  @!P0 BRA `(.L_x_43) ;  /* 0x0000004c00d88947 */ /* 0x002fea0003800000 */
.L_x_131:
[----:B------:R-:W-:Y:S01]  /*28a0*/  ULEA UR5, UR6, UR37, 0x3 ;  /* 0x0000002506057291 */ /* 0x000fe2000f8e18ff */
[----:B------:R-:W-:Y:S02]  /*28b0*/  PRMT R4, RZ, 0x654, R4 ;  /* 0x00000654ff047816 */ /* 0x000fe40000000004 */
[----:B-1----:R-:W-:Y:S01]  /*28c0*/  SHF.L.U32 R5, R12, 0x1f, RZ ;  /* 0x0000001f0c057819 */ /* 0x002fe200000006ff */
[----:B------:R-:W-:Y:S01]  /*28d0*/  UIADD3 UR4, UPT, UPT, UR5, 0xa0, URZ ;  /* 0x000000a005047890 */ /* 0x000fe2000fffe0ff */
[----:B------:R1:W-:Y:S05]  /*28e0*/  SYNCS.ARRIVE.TRANS64.RED.A1T0 RZ, [R4+URZ], RZ ;  /* 0x000000ff04ff79a7 */ /* 0x0003ea00081004ff */
[----:B------:R-:W-:Y:S01]  /*28f0*/  IMAD.U32 R7, RZ, RZ, UR4 ;  /* 0x00000004ff077e24 */ /* 0x000fe2000f8e00ff */
[----:B------:R-:W2:Y:S04]  /*2900*/  SYNCS.PHASECHK.TRANS64.TRYWAIT P0, [UR5+0xb0], R5 ;  /* 0x0000b005ff0075a7 */ /* 0x000ea80008001105 */
[----:B------:R-:W-:Y:S01]  /*2910*/  PRMT R6, R2, 0x654, R7 ;  /* 0x0000065402067816 */ /* 0x000fe20000000007 */
[----:B-1----:R-:W-:Y:S01]  /*2920*/  @!P2 IMAD.MOV.U32 R4, RZ, RZ, 0x10 ;  /* 0x00000010ff04a424 */ /* 0x002fe200078e00ff */
[----:B--2---:R-:W-:Y:S06]  /*2930*/  @!P0 BRA `(.L_x_44) ;  /* 0x0000004c00c48947 */ /* 0x004fec0003800000 */
.L_x_133:
[----:B------:R-:W-:Y:S01]  /*2940*/  ULEA UR4, UR6, UR37, 0x4 ;  /* 0x0000002506047291 */ /* 0x000fe2000f8e20ff */
[----:B------:R-:W-:Y:S01]  /*2950*/  SEL R3, R6, R3, !P2 ;  /* 0x0000000306037207 */ /* 0x000fe20005000000 */
[----:B------:R-:W-:Y:S01]  /*2960*/  UIADD3 UR5, UPT, UPT, UR5, 0xa0, URZ ;  /* 0x000000a005057890 */ /* 0x000fe2000fffe0ff */
[----:B-1----:R-:W-:Y:S01]  /*2970*/  LEA R0, R11, UR37, 0x3 ;  /* 0x000000250b007c11 */ /* 0x002fe2000f8e18ff */
[----:B------:R-:W-:Y:S01]  /*2980*/  UIADD3 UR4, UPT, UPT, UR4, 0x130, URZ ;  /* 0x0000013004047890 */ /* 0x000fe2000fffe0ff */
[----:B------:R-:W-:Y:S01]  /*2990*/  SHF.L.U32 R5, R10, 0x1f, RZ ;  /* 0x0000001f0a057819 */ /* 0x000fe200000006ff */
[----:B------:R1:W-:Y:S01]  /*29a0*/  @!P2 SYNCS.ARRIVE.TRANS64.RED RZ, [R3+URZ], R4 ;  /* 0x0000000403ffa9a7 */ /* 0x0003e200080004ff */
[----:B------:R-:W-:Y:S01]  /*29b0*/  UIADD3 UR6, UPT, UPT, UR6, 0x1, URZ ;  /* 0x0000000106067890 */ /* 0x000fe2000fffe0ff */
[----:B------:R-:W-:-:S03]  /*29c0*/  VIADD R8, R8, 0x1 ;  /* 0x0000000108087836 */ /* 0x000fc60000000000 */
[----:B------:R-:W-:Y:S02]  /*29d0*/  UISETP.NE.AND UP0, UPT, UR6, 0x2, UPT ;  /* 0x000000020600788c */ /* 0x000fe4000bf05270 */
[----:B------:R-:W-:Y:S06]  /*29e0*/  UGETNEXTWORKID.BROADCAST [UR4], [UR5] ;  /* 0x00000000040073ca */ /* 0x000fec0008000100 */
[----:B------:R-:W-:Y:S01]  /*29f0*/  USEL UR4, URZ, 0x1, UP0 ;  /* 0x00000001ff047887 */ /* 0x000fe20008000000 */
[----:B------:R-:W-:Y:S01]  /*2a00*/  ISETP.NE.AND P0, PT, R8, 0x2, PT ;  /* 0x000000020800780c */ /* 0x000fe20003f05270 */
[----:B------:R-:W-:Y:S01]  /*2a10*/  USEL UR6, UR6, URZ, UP0 ;  /* 0x000000ff06067287 */ /* 0x000fe20008000000 */
[----:B------:R-:W2:Y:S03]  /*2a20*/  SYNCS.PHASECHK.TRANS64.TRYWAIT P1, [R0+URZ+0xa0], R5 ;  /* 0x0000a005000075a7 */ /* 0x000ea600080211ff */
[----:B------:R-:W-:Y:S01]  /*2a30*/  LOP3.LUT R12, R12, UR4, RZ, 0x3c, !PT ;  /* 0x000000040c0c7c12 */ /* 0x000fe2000f8e3cff */
[----:B-12---:R-:W-:Y:S07]  /*2a40*/  @!P1 BRA `(.L_x_45) ;  /* 0x0000004c00989947 */ /* 0x006fee0003800000 */
.L_x_134:
[C---:B------:R-:W-:Y:S01]  /*2a50*/  LEA R4, R11.reuse, UR37, 0x4 ;  /* 0x000000250b047c11 */ /* 0x040fe2000f8e20ff */
[----:B-1----:R-:W-:Y:S01]  /*2a60*/  VIADD R0, R0, 0xb0 ;  /* 0x000000b000007836 */ /* 0x002fe20000000000 */
[----:B------:R-:W-:Y:S01]  /*2a70*/  SEL R8, R8, RZ, P0 ;  /* 0x000000ff08087207 */ /* 0x000fe20000000000 */
[----:B------:R-:W-:-:S03]  /*2a80*/  VIADD R11, R11, 0x1 ;  /* 0x000000010b0b7836 */ /* 0x000fc60000000000 */
[----:B------:R-:W1:Y:S01]  /*2a90*/  LDS.128 R4, [R4+0x130] ;  /* 0x0001300004047984 */ /* 0x000e620000000c00 */
[----:B------:R-:W-:Y:S02]  /*2aa0*/  PRMT R0, RZ, 0x654, R0 ;  /* 0x00000654ff007816 */ /* 0x000fe40000000000 */
[C---:B------:R-:W-:Y:S01]  /*2ab0*/  ISETP.NE.AND P1, PT, R11.reuse, 0x2, PT ;  /* 0x000000020b00780c */ /* 0x040fe20003f25270 */
[----:B------:R-:W-:Y:S01]  /*2ac0*/  @!PT LDS RZ, [RZ] ;  /* 0x00000000fffff984 */ /* 0x000fe20000000800 */
[----:B------:R-:W-:Y:S01]  /*2ad0*/  @!PT LDS RZ, [RZ] ;  /* 0x00000000fffff984 */ /* 0x000fe20000000800 */
[----:B------:R-:W-:Y:S01]  /*2ae0*/  @!PT LDS RZ, [RZ] ;  /* 0x00000000fffff984 */ /* 0x000fe20000000800 */
[----:B------:R-:W-:Y:S01]  /*2af0*/  @!PT LDS RZ, [RZ] ;  /* 0x00000000fffff984 */ /* 0x000fe20000000800 */
[----:B------:R2:W-:Y:S06]  /*2b00*/  MEMBAR.ALL.CTA ;  /* 0x0000000000007992 */ /* 0x0005ec0000008000 */
[----:B--2---:R-:W2:Y:S01]  /*2b10*/  FENCE.VIEW.ASYNC.S ;  /* 0x00000000000073c6 */ /* 0x004ea20000000000 */
[----:B------:R-:W-:Y:S01]  /*2b20*/  SEL R11, R11, RZ, P1 ;  /* 0x000000ff0b0b7207 */ /* 0x000fe20000800000 */
[----:B--2---:R2:W-:Y:S01]  /*2b30*/  SYNCS.ARRIVE.TRANS64.RED.A1T0 RZ, [R0+URZ], RZ ;  /* 0x000000ff00ff79a7 */ /* 0x0045e200081004ff */
[----:B-1----:R-:W-:-:S02]  /*2b40*/  LOP3.LUT P3, RZ, R6, 0x1, RZ, 0xc0, !PT ;  /* 0x0000000106ff7812 */ /* 0x002fc4000786c0ff */
[----:B------:R-:W-:-:S04]  /*2b50*/  SEL R5, RZ, 0x1, P1 ;  /* 0x00000001ff057807 */ /* 0x000fc80000800000 */
[----:B------:R-:W-:Y:S02]  /*2b60*/  LOP3.LUT R10, R10, R5, RZ, 0x3c, !PT ;  /* 0x000000050a0a7212 */ /* 0x000fe400078e3cff */
[----:B--2---:R-:W-:-:S04]  /*2b70*/  SEL R0, RZ, 0x1, P0 ;  /* 0x00000001ff007807 */ /* 0x004fc80000000000 */
[----:B------:R-:W-:Y:S01]  /*2b80*/  LOP3.LUT R9, R9, R0, RZ, 0x3c, !PT ;  /* 0x0000000009097212 */ /* 0x000fe200078e3cff */
[----:B------:R-:W-:Y:S06]  /*2b90*/  @P3 BRA `(.L_x_46) ;  /* 0xfffffffc002c3947 */ /* 0x000fec000383ffff */
[----:B------:R-:W-:Y:S01]  /*2ba0*/  ULEA UR5, UR6, UR37, 0x3 ;  /* 0x0000002506057291 */ /* 0x000fe2000f8e18ff */
[----:B------:R-:W-:-:S08]  /*2bb0*/  SHF.L.U32 R3, R12, 0x1f, RZ ;  /* 0x0000001f0c037819 */ /* 0x000fd000000006ff */
[----:B------:R-:W1:Y:S02]  /*2bc0*/  SYNCS.PHASECHK.TRANS64 P0, [UR5+0xb0], R3 ;  /* 0x0000b003ff0075a7 */ /* 0x000e640008001005 */
[----:B-1----:R-:W-:Y:S05]  /*2bd0*/  @P0 BRA `(.L_x_47) ;  /* 0x0000000000080947 */ /* 0x002fea0003800000 */
[----:B------:R-:W1:Y:S02]  /*2be0*/  SYNCS.PHASECHK.TRANS64.TRYWAIT P0, [UR5+0xb0], R3 ;  /* 0x0000b003ff0075a7 */ /* 0x000e640008001105 */
[----:B-1----:R-:W-:Y:S05]  /*2bf0*/  @!P0 BRA `(.L_x_48) ;  /* 0x0000004c00408947 */ /* 0x002fea0003800000 */
.L_x_47:
[----:B------:R-:W-:-:S04]  /*2c00*/  UIADD3 UR4, UPT, UPT, UR6, 0x1, URZ ;  /* 0x0000000106047890 */ /* 0x000fc8000fffe0ff */
[----:B------:R-:W-:-:S04]  /*2c10*/  UISETP.NE.AND UP0, UPT, UR4, 0x2, UPT ;  /* 0x000000020400788c */ /* 0x000fc8000bf05270 */
[----:B------:R-:W-:Y:S02]  /*2c20*/  USEL UR7, URZ, 0x1, UP0 ;  /* 0x00000001ff077887 */ /* 0x000fe40008000000 */
[----:B------:R-:W-:-:S04]  /*2c30*/  USEL UR4, UR4, URZ, UP0 ;  /* 0x000000ff04047287 */ /* 0x000fc80008000000 */
[----:B------:R-:W-:Y:S01]  /*2c40*/  ULEA UR4, UR4, UR37, 0x3 ;  /* 0x0000002504047291 */ /* 0x000fe2000f8e18ff */
[----:B-1----:R-:W-:-:S04]  /*2c50*/  LOP3.LUT R3, R12, UR7, RZ, 0x3c, !PT ;  /* 0x000000070c037c12 */ /* 0x002fc8000f8e3cff */
[----:B------:R-:W-:-:S04]  /*2c60*/  SHF.L.U32 R0, R3, 0x1f, RZ ;  /* 0x0000001f03007819 */ /* 0x000fc800000006ff */
[----:B------:R-:W1:Y:S02]  /*2c70*/  SYNCS.PHASECHK.TRANS64 P0, [UR4+0xb0], R0 ;  /* 0x0000b000ff0075a7 */ /* 0x000e640008001004 */
[----:B-1----:R-:W-:Y:S05]  /*2c80*/  @P0 EXIT ;  /* 0x000000000000094d */ /* 0x002fea0003800000 */
[----:B------:R-:W-:Y:S02]  /*2c90*/  SHF.L.U32 R3, R3, 0x1f, RZ ;  /* 0x0000001f03037819 */ /* 0x000fe400000006ff */
[----:B------:R-:W-:-:S07]  /*2ca0*/  MOV R0, UR4 ;  /* 0x0000000400007c02 */ /* 0x000fce0008000f00 */
.L_x_49:
[----:B-1----:R1:W2:Y:S02]  /*2cb0*/  SYNCS.PHASECHK.TRANS64.TRYWAIT P0, [R0+URZ+0xb0], R3 ;  /* 0x0000b003000075a7 */ /* 0x0022a400080011ff */
[----:B--2---:R-:W-:Y:S05]  /*2cc0*/  @!P0 NANOSLEEP.SYNCS 0x989680 ;  /* 0x009896800000895d */ /* 0x004fea0003900000 */
[----:B------:R-:W2:Y:S02]  /*2cd0*/  @!P0 SYNCS.PHASECHK.TRANS64 P0, [R0+URZ+0xb0], R3 ;  /* 0x0000b003000085a7 */ /* 0x000ea400080010ff */
[----:B--2---:R-:W-:Y:S05]  /*2ce0*/  @P0 EXIT ;  /* 0x000000000000094d */ /* 0x004fea0003800000 */
[----:B------:R-:W-:Y:S05]  /*2cf0*/  BRA `(.L_x_49) ;  /* 0xfffffffc00ec7947 */ /* 0x000fea000383ffff */
.L_x_42:
[----:B------:R-:W-:-:S09]  /*2d00*/  UISETP.NE.AND UP1, UPT, UR8, URZ, UPT ;  /* 0x000000ff0800728c */ /* 0x000fd2000bf25270 */
[----:B------:R-:W-:Y:S05]  /*2d10*/  BRA.U UP1, `(.L_x_50) ;  /* 0x00000011013c7547 */ /* 0x000fea000b800000 */
[----:B------:R-:W-:Y:S01]  /*2d20*/  UMOV UR4, 0x40 ;  /* 0x0000004000047882 */ /* 0x000fe20000000000 */
[----:B------:R-:W-:Y:S01]  /*2d30*/  NOP ;  /* 0x0000000000007918 */ /* 0x000fe20000000000 */
[----:B------:R-:W-:Y:S01]  /*2d40*/  ULEA UR4, UR37, UR4, 0x18 ;  /* 0x0000000425047291 */ /* 0x000fe2000f8ec0ff */
[----:B------:R-:W-:Y:S02]  /*2d50*/  UMOV UR5, 0x400 ;  /* 0x0000040000057882 */ /* 0x000fe40000000000 */
[----:B------:R-:W-:-:S06]  /*2d60*/  ULEA UR37, UR37, UR5, 0x18 ;  /* 0x0000000525257291 */ /* 0x000fcc000f8ec0ff */
[----:B------:R-:W1:Y:S02]  /*2d70*/  LDS.U8 R0, [UR4+0x1c] ;  /* 0x00001c04ff007984 */ /* 0x000e640008000000 */
[----:B-1----:R-:W-:-:S13]  /*2d80*/  ISETP.NE.AND P0, PT, R0, RZ, PT ;  /* 0x000000ff0000720c */ /* 0x002fda0003f05270 */
[----:B------:R-:W-:Y:S05]  /*2d90*/  @P0 BRA `(.L_x_51) ;  /* 0x0000000000580947 */ /* 0x000fea0003800000 */
[----:B------:R-:W-:-:S13]  /*2da0*/  ELECT P0, URZ, PT ;  /* 0x0000000000ff782f */ /* 0x000fda0003800000 */
[----:B------:R-:W-:Y:S05]  /*2db0*/  @!P0 BRA `(.L_x_52) ;  /* 0x0000000000608947 */ /* 0x000fea0003800000 */
[----:B------:R-:W-:Y:S01]  /*2dc0*/  UMOV UR5, 0x10 ;  /* 0x0000001000057882 */ /* 0x000fe20000000000 */
[----:B------:R-:W-:Y:S01]  /*2dd0*/  HFMA2 R0, -RZ, RZ, 0, 5.9604644775390625e-08 ;  /* 0x00000001ff007431 */ /* 0x000fe200000001ff */
[----:B------:R-:W-:-:S03]  /*2de0*/  MOV R2, 0xffff ;  /* 0x0000ffff00027802 */ /* 0x000fc60000000f00 */
[----:B------:R-:W-:Y:S04]  /*2df0*/  DEPBAR.LE SB1, 0x36 ;  /* 0x00009d800000791a */ /* 0x000fe80000000000 */
[----:B------:R-:W1:Y:S02]  /*2e00*/  UTCATOMSWS.FIND_AND_SET.ALIGN UP0, UR5, UR5 ;  /* 0x00000005000575e3 */ /* 0x000e640008000800 */
[----:B-1----:R-:W-:Y:S01]  /*2e10*/  MOV R3, UR5 ;  /* 0x0000000500037c02 */ /* 0x002fe20008000f00 */
[----:B------:R-:W-:Y:S06]  /*2e20*/  BRA.U UP0, `(.L_x_53) ;  /* 0x0000000100187547 */ /* 0x000fec000b800000 */
.L_x_54:
[----:B------:R-:W-:Y:S05]  /*2e30*/  NANOSLEEP 0x64 ;  /* 0x000000640000795d */ /* 0x000fea0003800000 */
[----:B------:R-:W-:-:S05]  /*2e40*/  UMOV UR5, 0x10 ;  /* 0x0000001000057882 */ /* 0x000fca0000000000 */
[----:B------:R-:W-:Y:S04]  /*2e50*/  DEPBAR.LE SB1, 0x36 ;  /* 0x00009d800000791a */ /* 0x000fe80000000000 */
[----:B------:R-:W1:Y:S02]  /*2e60*/  UTCATOMSWS.FIND_AND_SET.ALIGN UP0, UR5, UR5 ;  /* 0x00000005000575e3 */ /* 0x000e640008000800 */
[----:B-1----:R-:W-:Y:S01]  /*2e70*/  MOV R3, UR5 ;  /* 0x0000000500037c02 */ /* 0x002fe20008000f00 */
[----:B------:R-:W-:Y:S05]  /*2e80*/  BRA.U !UP0, `(.L_x_54) ;  /* 0xfffffffd08e87547 */ /* 0x000fea000b83ffff */
.L_x_53:
[-C--:B------:R-:W-:Y:S02]  /*2e90*/  SHF.L.U32 R2, R2, R3.reuse, RZ ;  /* 0x0000000302027219 */ /* 0x080fe400000006ff */
[----:B------:R-:W-:Y:S01]  /*2ea0*/  SHF.L.U32 R0, R0, R3, RZ ;  /* 0x0000000300007219 */ /* 0x000fe200000006ff */
[----:B------:R-:W-:Y:S02]  /*2eb0*/  IMAD.SHL.U32 R3, R3, 0x20, RZ ;  /* 0x0000002003037824 */ /* 0x000fe400078e00ff */
[----:B------:R1:W-:Y:S04]  /*2ec0*/  ATOMS.OR RZ, [UR4+0x14], R2 ;  /* 0x00001402ffff798c */ /* 0x0003e8000b000004 */
[----:B------:R1:W-:Y:S04]  /*2ed0*/  ATOMS.OR RZ, [UR4+0x18], R0 ;  /* 0x00001800ffff798c */ /* 0x0003e8000b000004 */
[----:B------:R1:W-:Y:S01]  /*2ee0*/  STS [UR37+0x150], R3 ;  /* 0x00015003ff007988 */ /* 0x0003e20008000825 */
[----:B------:R-:W-:Y:S05]  /*2ef0*/  BRA `(.L_x_52) ;  /* 0x0000000000107947 */ /* 0x000fea0003800000 */
.L_x_51:
[----:B------:R-:W-:Y:S02]  /*2f00*/  MOV R0, 0xffffffff ;  /* 0xffffffff00007802 */ /* 0x000fe40000000f00 */
[----:B------:R-:W-:-:S03]  /*2f10*/  MOV R2, 0x2f40 ;  /* 0x00002f4000027802 */ /* 0x000fc60000000f00 */
[----:B------:R1:W-:Y:S04]  /*2f20*/  STS [UR37+0x150], R0 ;  /* 0x00015000ff007988 */ /* 0x0003e80008000825 */
[----:B-1-3-5:R-:W-:Y:S05]  /*2f30*/  CALL.REL.NOINC `($__internal_1_$__cuda_sm10x_tcgen05_guardrail_trap_phase_invalid_during_alloc) ;  /* 0x0000005000147944 */ /* 0x02afea0003c00000 */
.L_x_52:
[----:B------:R-:W-:Y:S05]  /*2f40*/  WARPSYNC.ALL ;  /* 0x0000000000007948 */ /* 0x000fea0003800000 */
[----:B------:R-:W2:Y:S01]  /*2f50*/  S2UR UR5, SR_CgaCtaId ;  /* 0x00000000000579c3 */ /* 0x000ea20000008800 */
[----:B------:R-:W-:Y:S01]  /*2f60*/  UMOV UR4, 0x400 ;  /* 0x0000040000047882 */ /* 0x000fe20000000000 */
[----:B------:R-:W-:-:S06]  /*2f70*/  NOP ;  /* 0x0000000000007918 */ /* 0x000fcc0000000000 */
[----:B------:R-:W-:Y:S06]  /*2f80*/  BAR.ARV 0x6, 0xa0 ;  /* 0x0182800000007b1d */ /* 0x000fec0000002000 */
[----:B------:R-:W4:Y:S01]  /*2f90*/  LDCU UR7, c[0x0][0x38c] ;  /* 0x00007180ff0777ac */ /* 0x000f220008000800 */
[----:B------:R-:W-:Y:S01]  /*2fa0*/  IMAD.MOV.U32 R11, RZ, RZ, 0x1 ;  /* 0x00000001ff0b7424 */ /* 0x000fe200078e00ff */
[----:B------:R-:W-:Y:S01]  /*2fb0*/  CS2R R8, SRZ ;  /* 0x0000000000087805 */ /* 0x000fe2000001ff00 */
[----:B------:R-:W-:Y:S01]  /*2fc0*/  IMAD.MOV.U32 R10, RZ, RZ, RZ ;  /* 0x000000ffff0a7224 */ /* 0x000fe200078e00ff */
[----:B------:R-:W3:Y:S01]  /*2fd0*/  LDCU UR6, c[0x0][0x38c] ;  /* 0x00007180ff0677ac */ /* 0x000ee20008000800 */
[----:B------:R-:W-:Y:S01]  /*2fe0*/  UMOV UR15, URZ ;  /* 0x000000ff000f7c82 */ /* 0x000fe20008000000 */
[----:B------:R-:W-:Y:S01]  /*2ff0*/  UMOV UR14, URZ ;  /* 0x000000ff000e7c82 */ /* 0x000fe20008000000 */
[----:B--2---:R-:W-:Y:S01]  /*3000*/  ULEA UR5, UR5, UR4, 0x18 ;  /* 0x0000000405057291 */ /* 0x004fe2000f8ec0ff */
[----:B------:R-:W-:Y:S01]  /*3010*/  UMOV UR32, 0x0 ;  /* 0x0000000000207882 */ /* 0x000fe20000000000 */
[----:B------:R-:W-:-:S02]  /*3020*/  UMOV UR33, 0x4100910 ;  /* 0x0410091000217882 */ /* 0x000fc40000000000 */
[----:B------:R-:W-:Y:S02]  /*3030*/  UIADD3 UR9, UPT, UPT, UR5, 0x6800, URZ ;  /* 0x0000680005097890 */ /* 0x000fe4000fffe0ff */
[----:B------:R-:W-:Y:S02]  /*3040*/  UIADD3 UR10, UPT, UPT, UR5, 0x1e800, URZ ;  /* 0x0001e800050a7890 */ /* 0x000fe4000fffe0ff */
[----:B----4-:R-:W-:Y:S01]  /*3050*/  UIADD3 UR7, UPT, UPT, UR7, 0x3f, URZ ;  /* 0x0000003f07077890 */ /* 0x010fe2000fffe0ff */
[----:B-1----:R-:W1:Y:S01]  /*3060*/  LDS R0, [UR5+0x150] ;  /* 0x00015005ff007984 */ /* 0x002e620008000800 */
[----:B------:R-:W-:Y:S02]  /*3070*/  USHF.R.U32.HI UR9, URZ, 0x4, UR9 ;  /* 0x00000004ff097899 */ /* 0x000fe40008011609 */
[----:B------:R-:W-:Y:S02]  /*3080*/  USHF.R.S32.HI UR4, URZ, 0x1f, UR7 ;  /* 0x0000001fff047899 */ /* 0x000fe40008011407 */
[----:B------:R-:W-:-:S02]  /*3090*/  USHF.R.U32.HI UR10, URZ, 0x4, UR10 ;  /* 0x00000004ff0a7899 */ /* 0x000fc4000801160a */
[----:B------:R-:W-:Y:S02]  /*30a0*/  ULEA.HI UR4, UR4, UR7, URZ, 0x6 ;  /* 0x0000000704047291 */ /* 0x000fe4000f8f30ff */
[----:B------:R-:W-:Y:S02]  /*30b0*/  ULOP3.LUT UR9, UR9, 0x3fff, URZ, 0xc0, !UPT ;  /* 0x00003fff09097892 */ /* 0x000fe4000f8ec0ff */
[----:B------:R-:W-:Y:S02]  /*30c0*/  USHF.R.S32.HI UR4, URZ, 0x6, UR4 ;  /* 0x00000006ff047899 */ /* 0x000fe40008011404 */
[----:B------:R-:W-:Y:S02]  /*30d0*/  ULOP3.LUT UR10, UR10, 0x3fff, URZ, 0xc0, !UPT ;  /* 0x00003fff0a0a7892 */ /* 0x000fe4000f8ec0ff */
[----:B------:R-:W-:Y:S01]  /*30e0*/  UISETP.LT.AND UP0, UPT, UR4, 0x1, UPT ;  /* 0x000000010400788c */ /* 0x000fe2000bf01270 */
[----:B------:R-:W-:Y:S01]  /*30f0*/  UMOV UR30, 0x0 ;  /* 0x00000000001e7882 */ /* 0x000fe20000000000 */
[----:B------:R-:W-:-:S02]  /*3100*/  UMOV UR31, 0x4100910 ;  /* 0x04100910001f7882 */ /* 0x000fc40000000000 */
[----:B------:R-:W-:Y:S01]  /*3110*/  USEL UR8, UR4, 0x1, !UP0 ;  /* 0x0000000104087887 */ /* 0x000fe2000c000000 */
[----:B------:R-:W-:Y:S01]  /*3120*/  UMOV UR28, 0x0 ;  /* 0x00000000001c7882 */ /* 0x000fe20000000000 */
[----:B------:R-:W-:Y:S01]  /*3130*/  UMOV UR29, 0x4100910 ;  /* 0x04100910001d7882 */ /* 0x000fe20000000000 */
[----:B------:R-:W-:Y:S01]  /*3140*/  UMOV UR26, 0x0 ;  /* 0x00000000001a7882 */ /* 0x000fe20000000000 */
[----:B------:R-:W-:Y:S01]  /*3150*/  UMOV UR27, 0x4100910 ;  /* 0x04100910001b7882 */ /* 0x000fe20000000000 */
[----:B------:R-:W-:Y:S01]  /*3160*/  UMOV UR24, 0x0 ;  /* 0x0000000000187882 */ /* 0x000fe20000000000 */
[----:B------:R-:W-:Y:S01]  /*3170*/  UMOV UR25, 0x4100910 ;  /* 0x0410091000197882 */ /* 0x000fe20000000000 */
[----:B------:R-:W-:Y:S01]  /*3180*/  UMOV UR22, 0x0 ;  /* 0x0000000000167882 */ /* 0x000fe20000000000 */
[----:B------:R-:W-:Y:S01]  /*3190*/  UMOV UR23, 0x4100910 ;  /* 0x0410091000177882 */ /* 0x000fe20000000000 */
[----:B------:R-:W-:Y:S02]  /*31a0*/  ULOP3.LUT UR9, UR9, 0x10000, URZ, 0xfc, !UPT ;  /* 0x0001000009097892 */ /* 0x000fe4000f8efcff */
[----:B------:R-:W-:-:S02]  /*31b0*/  ULOP3.LUT UR10, UR10, 0x10000, URZ, 0xfc, !UPT ;  /* 0x000100000a0a7892 */ /* 0x000fc4000f8efcff */
[----:B------:R-:W-:Y:S02]  /*31c0*/  UIADD3 UR8, UPT, UPT, -UR8, URZ, URZ ;  /* 0x000000ff08087290 */ /* 0x000fe4000fffe1ff */
[----:B---3--:R-:W-:Y:S01]  /*31d0*/  UISETP.GE.AND UP3, UPT, UR6, 0x1, UPT ;  /* 0x000000010600788c */ /* 0x008fe2000bf66270 */
[----:B------:R-:W-:Y:S01]  /*31e0*/  UMOV UR20, 0x0 ;  /* 0x0000000000147882 */ /* 0x000fe20000000000 */
[----:B------:R-:W-:Y:S01]  /*31f0*/  UMOV UR21, 0x4100910 ;  /* 0x0410091000157882 */ /* 0x000fe20000000000 */
[----:B------:R-:W-:Y:S01]  /*3200*/  UMOV UR18, 0x0 ;  /* 0x0000000000127882 */ /* 0x000fe20000000000 */
[----:B-1----:R-:W-:Y:S01]  /*3210*/  R2UR UR16, R0 ;  /* 0x00000000001072ca */ /* 0x002fe200000e0000 */
[----:B------:R-:W-:-:S14]  /*3220*/  UMOV UR19, 0x4100910 ;  /* 0x0410091000137882 */ /* 0x000fdc0000000000 */
.L_x_61:
[----:B------:R-:W-:Y:S02]  /*3230*/  LEA R0, R10, UR5, 0x3 ;  /* 0x000000050a007c11 */ /* 0x000fe4000f8e18ff */
[----:B------:R-:W-:Y:S02]  /*3240*/  SHF.L.U32 R5, R9, 0x1f, RZ ;  /* 0x0000001f09057819 */ /* 0x000fe400000006ff */
[----:B------:R-:W-:Y:S01]  /*3250*/  PLOP3.LUT P0, PT, PT, PT, UP3, 0x80, 0x8 ;  /* 0x000000000008781c */ /* 0x000fe20003f0f038 */
[----:B------:R-:W-:Y:S01]  /*3260*/  VIADD R3, R0, 0xb0 ;  /* 0x000000b000037836 */ /* 0x000fe20000000000 */
[----:B-1----:R-:W1:Y:S02]  /*3270*/  SYNCS.PHASECHK.TRANS64.TRYWAIT P1, [R0+URZ+0xa0], R5 ;  /* 0x0000a005000075a7 */ /* 0x002e6400080211ff */
[----:B-1-3--:R-:W-:Y:S09]  /*3280*/  @!P1 BRA `(.L_x_55) ;  /* 0x0000004400b49947 */ /* 0x00aff20003800000 */
.L_x_136:
[----:B------:R-:W-:Y:S01]  /*3290*/  LEA R4, R10, UR5, 0x4 ;  /* 0x000000050a047c11 */ /* 0x000fe2000f8e20ff */
[----:B------:R-:W-:Y:S01]  /*32a0*/  @UP3 ULEA UR7, UR14, UR5, 0x3 ;  /* 0x000000050e073291 */ /* 0x000fe2000f8e18ff */
[----:B------:R-:W-:Y:S01]  /*32b0*/  PLOP3.LUT P2, PT, PT, PT, PT, 0x80, 0x8 ;  /* 0x000000000008781c */ /* 0x000fe20003f4f070 */
[----:B------:R-:W-:Y:S01]  /*32c0*/  ULEA UR6, UR15, UR5, 0x3 ;  /* 0x000000050f067291 */ /* 0x000fe2000f8e18ff */
[----:B------:R-:W-:Y:S01]  /*32d0*/  PRMT R3, RZ, 0x654, R3 ;  /* 0x00000654ff037816 */ /* 0x000fe20000000003 */
[----:B------:R-:W-:Y:S01]  /*32e0*/  ULEA.HI UR11, UR15, UR15, URZ, 0x1 ;  /* 0x0000000f0f0b7291 */ /* 0x000fe2000f8f08ff */
[----:B-1----:R-:W1:Y:S01]  /*32f0*/  LDS.128 R4, [R4+0x130] ;  /* 0x0001300004047984 */ /* 0x002e620000000c00 */
[----:B------:R-:W-:Y:S02]  /*3300*/  @P0 SHF.L.U32 R2, R8, 0x1f, RZ ;  /* 0x0000001f08020819 */ /* 0x000fe400000006ff */
[----:B------:R-:W-:Y:S01]  /*3310*/  SHF.L.U32 R0, R11, 0x1f, RZ ;  /* 0x0000001f0b007819 */ /* 0x000fe200000006ff */
[----:B------:R-:W-:Y:S01]  /*3320*/  @!PT LDS RZ, [RZ] ;  /* 0x00000000fffff984 */ /* 0x000fe20000000800 */
[----:B------:R-:W-:Y:S01]  /*3330*/  @!PT LDS RZ, [RZ] ;  /* 0x00000000fffff984 */ /* 0x000fe20000000800 */
[----:B------:R-:W-:Y:S01]  /*3340*/  @!PT LDS RZ, [RZ] ;  /* 0x00000000fffff984 */ /* 0x000fe20000000800 */
[----:B------:R-:W-:Y:S01]  /*3350*/  @!PT LDS RZ, [RZ] ;  /* 0x00000000fffff984 */ /* 0x000fe20000000800 */
[----:B------:R2:W-:Y:S06]  /*3360*/  MEMBAR.ALL.CTA ;  /* 0x0000000000007992 */ /* 0x0005ec0000008000 */
[----:B--2---:R-:W2:Y:S02]  /*3370*/  FENCE.VIEW.ASYNC.S ;  /* 0x00000000000073c6 */ /* 0x004ea40000000000 */
[----:B--2---:R2:W-:Y:S01]  /*3380*/  SYNCS.ARRIVE.TRANS64.RED.A1T0 RZ, [R3+URZ], RZ ;  /* 0x000000ff03ff79a7 */ /* 0x0045e200081004ff */
[----:B------:R2:W3:Y:S01]  /*3390*/  @P0 SYNCS.PHASECHK.TRANS64.TRYWAIT P2, [UR7], R2 ;  /* 0x00000002ff0005a7 */ /* 0x0004e20008041107 */
[----:B------:R-:W-:-:S02]  /*33a0*/  USHF.L.U32 UR7, UR11, 0x5, URZ ;  /* 0x000000050b077899 */ /* 0x000fc400080006ff */
[----:B------:R-:W-:Y:S01]  /*33b0*/  ULOP3.LUT UR11, UR11, 0xffe, URZ, 0xc0, !UPT ;  /* 0x00000ffe0b0b7892 */ /* 0x000fe2000f8ec0ff */
[----:B-1----:R-:W-:Y:S01]  /*33c0*/  LOP3.LUT P1, RZ, R6, 0x1, RZ, 0xc0, !PT ;  /* 0x0000000106ff7812 */ /* 0x002fe2000782c0ff */
[----:B------:R-:W-:Y:S02]  /*33d0*/  ULOP3.LUT UR7, UR7, 0xffffffc0, URZ, 0xc0, !UPT ;  /* 0xffffffc007077892 */ /* 0x000fe4000f8ec0ff */
[----:B------:R-:W-:Y:S02]  /*33e0*/  UIADD3 UR11, UPT, UPT, -UR11, UR15, URZ ;  /* 0x0000000f0b0b7290 */ /* 0x000fe4000fffe1ff */
[----:B------:R-:W-:-:S04]  /*33f0*/  UIADD3 UR7, UPT, UPT, UR16, UR7, URZ ;  /* 0x0000000710077290 */ /* 0x000fc8000fffe0ff */
[----:B------:R-:W-:Y:S01]  /*3400*/  ULEA UR7, UR11, UR7, 0x14 ;  /* 0x000000070b077291 */ /* 0x000fe2000f8ea0ff */
[----:B------:R-:W1:Y:S02]  /*3410*/  SYNCS.PHASECHK.TRANS64.TRYWAIT P0, [UR6+0xe0], R0 ;  /* 0x0000e000ff0075a7 */ /* 0x000e640008001106 */
[----:B-123--:R-:W-:Y:S09]  /*3420*/  @!P0 BRA `(.L_x_56) ;  /* 0x0000004400608947 */ /* 0x00eff20003800000 */
.L_x_138:
[----:B------:R-:W-:Y:S01]  /*3430*/  IADD3 R10, PT, PT, R10, 0x1, RZ ;  /* 0x000000010a0a7810 */ /* 0x000fe20007ffe0ff */
[----:B------:R-:W-:Y:S06]  /*3440*/  BRA.U !UP3, `(.L_x_57) ;  /* 0x000000050b107547 */ /* 0x000fec000b800000 */
[----:B------:R-:W-:Y:S01]  /*3450*/  UPLOP3.LUT UP4, UPT, UPT, UPT, UPT, 0x40, 0x4 ;  /* 0x000000000004789c */ /* 0x000fe20003f8e870 */
[----:B------:R-:W-:Y:S01]  /*3460*/  UMOV UR13, UR8 ;  /* 0x00000008000d7c82 */ /* 0x000fe20008000000 */
[----:B------:R-:W-:Y:S01]  /*3470*/  UMOV UR12, UR4 ;  /* 0x00000004000c7c82 */ /* 0x000fe20008000000 */
[----:B------:R-:W-:-:S08]  /*3480*/  UMOV UR17, UR14 ;  /* 0x0000000e00117c82 */ /* 0x000fd00008000000 */
.L_x_60:
[----:B------:R-:W-:Y:S02]  /*3490*/  UIADD3 UR13, UPT, UPT, UR13, 0x1, URZ ;  /* 0x000000010d0d7890 */ /* 0x000fe4000fffe0ff */
[----:B--2---:R-:W-:Y:S02]  /*34a0*/  ULEA UR11, UR17, UR5, 0x3 ;  /* 0x00000005110b7291 */ /* 0x004fe4000f8e18ff */
[----:B------:R-:W-:Y:S01]  /*34b0*/  UISETP.NE.AND UP0, UPT, UR13, URZ, UPT ;  /* 0x000000ff0d00728c */ /* 0x000fe2000bf05270 */
[----:B---3--:R-:W-:Y:S10]  /*34c0*/  @P2 BRA `(.L_x_58) ;  /* 0x00000000000c2947 */ /* 0x008ff40003800000 */
[----:B-1----:R-:W-:Y:S04]  /*34d0*/  SHF.L.U32 R3, R8, 0x1f, RZ ;  /* 0x0000001f08037819 */ /* 0x002fe800000006ff */
[----:B------:R-:W1:Y:S02]  /*34e0*/  SYNCS.PHASECHK.TRANS64.TRYWAIT P0, [UR11], R3 ;  /* 0x00000003ff0075a7 */ /* 0x000e64000800110b */
[----:B-1----:R-:W-:Y:S05]  /*34f0*/  @!P0 BRA `(.L_x_59) ;  /* 0x0000004400448947 */ /* 0x002fea0003800000 */
.L_x_58:
[----:B------:R-:W-:Y:S01]  /*3500*/  UISETP.NE.AND UP1, UPT, UR12, 0x1, UPT ;  /* 0x000000010c00788c */ /* 0x000fe2000bf25270 */
[----:B------:R-:W-:Y:S01]  /*3510*/  PLOP3.LUT P2, PT, PT, PT, PT, 0x80, 0x8 ;  /* 0x000000000008781c */ /* 0x000fe20003f4f070 */
[----:B------:R-:W-:Y:S02]  /*3520*/  UIADD3 UR14, UPT, UPT, UR17, 0x1, URZ ;  /* 0x00000001110e7890 */ /* 0x000fe4000fffe0ff */
[----:B------:R-:W-:Y:S02]  /*3530*/  ULEA UR64, UR17, UR10, 0xa ;  /* 0x0000000a11407291 */ /* 0x000fe4000f8e50ff */
[----:B------:R-:W-:Y:S01]  /*3540*/  UISETP.NE.AND UP2, UPT, UR14, 0x6, UPT ;  /* 0x000000060e00788c */ /* 0x000fe2000bf45270 */
[----:B------:R-:W-:Y:S01]  /*3550*/  PLOP3.LUT P0, PT, PT, PT, UP1, 0x80, 0x8 ;  /* 0x000000000008781c */ /* 0x000fe20003f0f018 */
[----:B------:R-:W-:Y:S02]  /*3560*/  ULEA UR62, UR17, UR9, 0xa ;  /* 0x00000009113e7291 */ /* 0x000fe4000f8e50ff */
[----:B------:R-:W-:Y:S02]  /*3570*/  USEL UR35, URZ, 0x1, UP2 ;  /* 0x00000001ff237887 */ /* 0x000fe40009000000 */
[----:B------:R-:W-:Y:S02]  /*3580*/  USEL UR14, UR14, URZ, UP2 ;  /* 0x000000ff0e0e7287 */ /* 0x000fe40009000000 */
[----:B------:R-:W-:Y:S02]  /*3590*/  UIADD3 UR60, UPT, UPT, UR64, 0x2, URZ ;  /* 0x00000002403c7890 */ /* 0x000fe4000fffe0ff */
[----:B------:R-:W-:Y:S01]  /*35a0*/  @UP1 ULEA UR34, UR14, UR5, 0x3 ;  /* 0x000000050e221291 */ /* 0x000fe2000f8e18ff */
[----:B------:R-:W-:Y:S01]  /*35b0*/  LOP3.LUT R8, R8, UR35, RZ, 0x3c, !PT ;  /* 0x0000002308087c12 */ /* 0x000fe2000f8e3cff */
[----:B------:R-:W-:Y:S02]  /*35c0*/  UIADD3 UR58, UPT, UPT, UR62, 0x2, URZ ;  /* 0x000000023e3a7890 */ /* 0x000fe4000fffe0ff */
[----:B------:R-:W-:Y:S01]  /*35d0*/  UIADD3 UR56, UPT, UPT, UR64, 0x4, URZ ;  /* 0x0000000440387890 */ /* 0x000fe2000fffe0ff */
[----:B-1----:R-:W-:Y:S01]  /*35e0*/  @P0 SHF.L.U32 R0, R8, 0x1f, RZ ;  /* 0x0000001f08000819 */ /* 0x002fe200000006ff */
[----:B------:R-:W-:Y:S02]  /*35f0*/  UIADD3 UR54, UPT, UPT, UR62, 0x4, URZ ;  /* 0x000000043e367890 */ /* 0x000fe4000fffe0ff */
[----:B------:R-:W-:Y:S01]  /*3600*/  UIADD3 UR52, UPT, UPT, UR64, 0x6, URZ ;  /* 0x0000000640347890 */ /* 0x000fe2000fffe0ff */
[----:B------:R2:W3:Y:S01]  /*3610*/  @P0 SYNCS.PHASECHK.TRANS64.TRYWAIT P2, [UR34], R0 ;  /* 0x00000000ff0005a7 */ /* 0x0004e20008041122 */
[----:B------:R-:W-:Y:S02]  /*3620*/  UIADD3 UR50, UPT, UPT, UR62, 0x6, URZ ;  /* 0x000000063e327890 */ /* 0x000fe4000fffe0ff */
        /* <DEDUP_REMOVED lines=9> */
[----:B------:R-:W-:Y:S01]  /*36c0*/  UIADD3 UR12, UPT, UPT, UR12, -0x1, URZ ;  /* 0xffffffff0c0c7890 */ /* 0x000fe2000fffe0ff */
[----:B------:R-:W-:Y:S01]  /*36d0*/  UMOV UR65, 0x40004040 ;  /* 0x4000404000417882 */ /* 0x000fe20000000000 */
[----:B------:R-:W-:Y:S01]  /*36e0*/  UMOV UR63, 0x40004040 ;  /* 0x40004040003f7882 */ /* 0x000fe20000000000 */
[----:B------:R-:W-:Y:S01]  /*36f0*/  UMOV UR61, 0x40004040 ;  /* 0x40004040003d7882 */ /* 0x000fe20000000000 */
[----:B------:R2:W-:Y:S01]  /*3700*/  UTCHMMA gdesc[UR62], gdesc[UR64], tmem[UR7], tmem[UR32], idesc[UR33], UP4 ;  /* 0x00ff20403e0075ea */ /* 0x0005e2000a000007 */
[----:B------:R-:W-:Y:S01]  /*3710*/  UPLOP3.LUT UP4, UPT, UPT, UPT, UPT, 0x80, 0x8 ;  /* 0x000000000008789c */ /* 0x000fe20003f8f070 */
[----:B------:R-:W-:Y:S01]  /*3720*/  UMOV UR59, 0x40004040 ;  /* 0x40004040003b7882 */ /* 0x000fe20000000000 */
[----:B------:R-:W-:Y:S01]  /*3730*/  UMOV UR57, 0x40004040 ;  /* 0x4000404000397882 */ /* 0x000fe20000000000 */
[----:B------:R2:W-:Y:S01]  /*3740*/  UTCHMMA gdesc[UR58], gdesc[UR60], tmem[UR7], tmem[UR30], idesc[UR31], UPT ;  /* 0x00ff1e3c3a0075ea */ /* 0x0005e2000b800007 */
        /* <DEDUP_REMOVED lines=14> */
[----:B------:R-:W-:Y:S01]  /*3830*/  UMOV UR35, 0x40004040 ;  /* 0x4000404000237882 */ /* 0x000fe20000000000 */
[----:B------:R2:W-:Y:S01]  /*3840*/  UTCHMMA gdesc[UR38], gdesc[UR40], tmem[UR7], tmem[UR20], idesc[UR21], UPT ;  /* 0x00ff1428260075ea */ /* 0x0005e2000b800007 */
[----:B------:R2:W-:Y:S01]  /*3850*/  UTCHMMA gdesc[UR34], gdesc[UR36], tmem[UR7], tmem[UR18], idesc[UR19], UPT ;  /* 0x00ff1224220075ea */ /* 0x0005e2000b800007 */
[----:B------:R2:W-:Y:S01]  /*3860*/  UTCBAR [UR11], URZ ;  /* 0x000000ff0b0073e9 */ /* 0x0005e200080000ff */
[----:B------:R-:W-:Y:S01]  /*3870*/  UMOV UR17, UR14 ;  /* 0x0000000e00117c82 */ /* 0x000fe20008000000 */
[----:B------:R-:W-:Y:S05]  /*3880*/  BRA.U UP0, `(.L_x_60) ;  /* 0xfffffffd00007547 */ /* 0x000fea000b83ffff */
.L_x_57:
[----:B------:R-:W-:Y:S01]  /*3890*/  UIADD3 UR15, UPT, UPT, UR15, 0x1, URZ ;  /* 0x000000010f0f7890 */ /* 0x000fe2000fffe0ff */
[C---:B------:R-:W-:Y:S01]  /*38a0*/  ISETP.NE.AND P0, PT, R10.reuse, 0x2, PT ;  /* 0x000000020a00780c */ /* 0x040fe20003f05270 */
[----:B--2---:R-:W-:Y:S02]  /*38b0*/  UIADD3 UR7, UPT, UPT, UR6, 0xc0, URZ ;  /* 0x000000c006077890 */ /* 0x004fe4000fffe0ff */
[----:B------:R-:W-:Y:S01]  /*38c0*/  UISETP.NE.AND UP0, UPT, UR15, 0x4, UPT ;  /* 0x000000040f00788c */ /* 0x000fe2000bf05270 */
[----:B-1----:R-:W-:Y:S02]  /*38d0*/  SEL R0, RZ, 0x1, P0 ;  /* 0x00000001ff007807 */ /* 0x002fe40000000000 */
[----:B------:R-:W-:Y:S01]  /*38e0*/  SEL R10, R10, RZ, P0 ;  /* 0x000000ff0a0a7207 */ /* 0x000fe20000000000 */
[----:B------:R-:W-:Y:S01]  /*38f0*/  USEL UR6, URZ, 0x1, UP0 ;  /* 0x00000001ff067887 */ /* 0x000fe20008000000 */
[----:B------:R-:W-:Y:S01]  /*3900*/  LOP3.LUT R9, R9, R0, RZ, 0x3c, !PT ;  /* 0x0000000009097212 */ /* 0x000fe200078e3cff */
[----:B------:R-:W-:Y:S01]  /*3910*/  USEL UR15, UR15, URZ, UP0 ;  /* 0x000000ff0f0f7287 */ /* 0x000fe20008000000 */
[----:B------:R1:W-:Y:S03]  /*3920*/  UTCBAR [UR7], URZ ;  /* 0x000000ff070073e9 */ /* 0x0003e600080000ff */
[----:B------:R-:W-:Y:S01]  /*3930*/  LOP3.LUT R11, R11, UR6, RZ, 0x3c, !PT ;  /* 0x000000060b0b7c12 */ /* 0x000fe2000f8e3cff */
[----:B------:R-:W-:Y:S07]  /*3940*/  @P1 BRA `(.L_x_61) ;  /* 0xfffffff800381947 */ /* 0x000fee000383ffff */
[----:B------:R-:W2:Y:S01]  /*3950*/  S2UR UR4, SR_CgaCtaId ;  /* 0x00000000000479c3 */ /* 0x000ea20000008800 */
[----:B------:R-:W-:Y:S01]  /*3960*/  ELECT P0, URZ, PT ;  /* 0x0000000000ff782f */ /* 0x000fe20003800000 */
[----:B------:R-:W-:Y:S01]  /*3970*/  IMAD.MOV.U32 R0, RZ, RZ, 0x1 ;  /* 0x00000001ff007424 */ /* 0x000fe200078e00ff */
[----:B------:R-:W-:Y:S01]  /*3980*/  UIADD3 UR5, UPT, UPT, UR5, 0xe0, URZ ;  /* 0x000000e005057890 */ /* 0x000fe2000fffe0ff */
[----:B------:R-:W-:Y:S01]  /*3990*/  SHF.L.U32 R3, R11, 0x1f, RZ ;  /* 0x0000001f0b037819 */ /* 0x000fe200000006ff */
[----:B------:R-:W-:-:S03]  /*39a0*/  UMOV UR6, 0x40 ;  /* 0x0000004000067882 */ /* 0x000fc60000000000 */
[----:B------:R-:W-:Y:S01]  /*39b0*/  UVIRTCOUNT.DEALLOC.SMPOOL 0x80 ;  /* 0x000000800000784c */ /* 0x000fe20000000000 */
[----:B--2---:R-:W-:Y:S02]  /*39c0*/  ULEA UR4, UR4, UR6, 0x18 ;  /* 0x0000000604047291 */ /* 0x004fe4000f8ec0ff */
[----:B------:R-:W-:-:S07]  /*39d0*/  ULEA UR6, UR15, UR5, 0x3 ;  /* 0x000000050f067291 */ /* 0x000fce000f8e18ff */
[----:B------:R2:W-:Y:S02]  /*39e0*/  @P0 STS.U8 [UR4+0x1c], R0 ;  /* 0x00001c00ff000988 */ /* 0x0005e40008000004 */
[----:B------:R-:W4:Y:S02]  /*39f0*/  SYNCS.PHASECHK.TRANS64.TRYWAIT P0, [UR6], R3 ;  /* 0x00000003ff0075a7 */ /* 0x000f240008001106 */
[----:B--2-4-:R-:W-:Y:S05]  /*3a00*/  @!P0 BRA `(.L_x_62) ;  /* 0x0000004000188947 */ /* 0x014fea0003800000 */
.L_x_141:
[----:B-1----:R-:W-:-:S04]  /*3a10*/  UIADD3 UR7, UPT, UPT, UR15, 0x1, URZ ;  /* 0x000000010f077890 */ /* 0x002fc8000fffe0ff */
[----:B------:R-:W-:-:S04]  /*3a20*/  UISETP.NE.AND UP0, UPT, UR7, 0x4, UPT ;  /* 0x000000040700788c */ /* 0x000fc8000bf05270 */
[----:B------:R-:W-:Y:S02]  /*3a30*/  USEL UR8, URZ, 0x1, UP0 ;  /* 0x00000001ff087887 */ /* 0x000fe40008000000 */
[----:B------:R-:W-:-:S04]  /*3a40*/  USEL UR7, UR7, URZ, UP0 ;  /* 0x000000ff07077287 */ /* 0x000fc80008000000 */
[----:B------:R-:W-:Y:S01]  /*3a50*/  ULEA UR6, UR7, UR5, 0x3 ;  /* 0x0000000507067291 */ /* 0x000fe2000f8e18ff */
[----:B------:R-:W-:-:S04]  /*3a60*/  LOP3.LUT R2, R11, UR8, RZ, 0x3c, !PT ;  /* 0x000000080b027c12 */ /* 0x000fc8000f8e3cff */
[----:B--2---:R-:W-:-:S04]  /*3a70*/  SHF.L.U32 R3, R2, 0x1f, RZ ;  /* 0x0000001f02037819 */ /* 0x004fc800000006ff */
[----:B------:R-:W1:Y:S02]  /*3a80*/  SYNCS.PHASECHK.TRANS64.TRYWAIT P0, [UR6], R3 ;  /* 0x00000003ff0075a7 */ /* 0x000e640008001106 */
[----:B-1----:R-:W-:Y:S05]  /*3a90*/  @!P0 BRA `(.L_x_63) ;  /* 0x00000040000c8947 */ /* 0x002fea0003800000 */
.L_x_143:
        /* <DEDUP_REMOVED lines=9> */
.L_x_145:
[----:B------:R-:W-:-:S04]  /*3b30*/  UIADD3 UR7, UPT, UPT, UR7, 0x1, URZ ;  /* 0x0000000107077890 */ /* 0x000fc8000fffe0ff */
[----:B------:R-:W-:-:S04]  /*3b40*/  UISETP.NE.AND UP0, UPT, UR7, 0x4, UPT ;  /* 0x000000040700788c */ /* 0x000fc8000bf05270 */
[----:B------:R-:W-:Y:S02]  /*3b50*/  USEL UR6, URZ, 0x1, UP0 ;  /* 0x00000001ff067887 */ /* 0x000fe40008000000 */
[----:B------:R-:W-:-:S04]  /*3b60*/  USEL UR7, UR7, URZ, UP0 ;  /* 0x000000ff07077287 */ /* 0x000fc80008000000 */
[----:B------:R-:W-:Y:S01]  /*3b70*/  ULEA UR7, UR7, UR5, 0x3 ;  /* 0x0000000507077291 */ /* 0x000fe2000f8e18ff */
[----:B-1----:R-:W-:-:S04]  /*3b80*/  LOP3.LUT R3, R2, UR6, RZ, 0x3c, !PT ;  /* 0x0000000602037c12 */ /* 0x002fc8000f8e3cff */
[----:B------:R-:W-:-:S04]  /*3b90*/  SHF.L.U32 R3, R3, 0x1f, RZ ;  /* 0x0000001f03037819 */ /* 0x000fc800000006ff */
[----:B------:R-:W1:Y:S02]  /*3ba0*/  SYNCS.PHASECHK.TRANS64.TRYWAIT P0, [UR7], R3 ;  /* 0x00000003ff0075a7 */ /* 0x000e640008001107 */
[----:B-1----:R-:W-:Y:S05]  /*3bb0*/  @!P0 BRA `(.L_x_65) ;  /* 0x0000003c00f48947 */ /* 0x002fea0003800000 */
.L_x_147:
[----:B------:R-:W-:Y:S01]  /*3bc0*/  NOP ;  /* 0x0000000000007918 */ /* 0x000fe20000000000 */
[----:B-1----:R-:W1:Y:S01]  /*3bd0*/  LDS R0, [UR4+0x14] ;  /* 0x00001404ff007984 */ /* 0x002e620008000800 */
[----:B------:R-:W-:Y:S01]  /*3be0*/  ULOP3.LUT UR6, UR16, 0xffff, URZ, 0xc0, !UPT ;  /* 0x0000ffff10067892 */ /* 0x000fe2000f8ec0ff */
[----:B------:R-:W-:Y:S01]  /*3bf0*/  UMOV UR8, 0xffff ;  /* 0x0000ffff00087882 */ /* 0x000fe20000000000 */
[----:B------:R-:W-:Y:S02]  /*3c00*/  UMOV UR5, 0x1 ;  /* 0x0000000100057882 */ /* 0x000fe40000000000 */
[----:B------:R-:W-:-:S04]  /*3c10*/  USHF.R.U32.HI UR6, URZ, 0x5, UR6 ;  /* 0x00000005ff067899 */ /* 0x000fc80008011606 */
[----:B------:R-:W-:Y:S02]  /*3c20*/  USHF.L.U32 UR8, UR8, UR6, URZ ;  /* 0x0000000608087299 */ /* 0x000fe400080006ff */
[----:B------:R-:W-:-:S04]  /*3c30*/  USHF.L.U32 UR5, UR5, UR6, URZ ;  /* 0x0000000605057299 */ /* 0x000fc800080006ff */
[----:B-1----:R-:W-:-:S04]  /*3c40*/  LOP3.LUT R0, R0, UR8, RZ, 0xc0, !PT ;  /* 0x0000000800007c12 */ /* 0x002fc8000f8ec0ff */
[----:B------:R-:W-:-:S13]  /*3c50*/  ISETP.NE.AND P0, PT, R0, UR8, PT ;  /* 0x0000000800007c0c */ /* 0x000fda000bf05270 */
[----:B------:R-:W-:Y:S05]  /*3c60*/  @P0 BRA `(.L_x_66) ;  /* 0x0000000000580947 */ /* 0x000fea0003800000 */
[----:B------:R-:W1:Y:S02]  /*3c70*/  LDS R0, [UR4+0x18] ;  /* 0x00001804ff007984 */ /* 0x000e640008000800 */
[----:B-1----:R-:W-:-:S04]  /*3c80*/  LOP3.LUT R0, R0, UR5, RZ, 0xc0, !PT ;  /* 0x0000000500007c12 */ /* 0x002fc8000f8ec0ff */
[----:B------:R-:W-:-:S13]  /*3c90*/  ISETP.NE.AND P0, PT, R0, UR5, PT ;  /* 0x0000000500007c0c */ /* 0x000fda000bf05270 */
[----:B------:R-:W-:Y:S05]  /*3ca0*/  @P0 BRA `(.L_x_67) ;  /* 0x00000000003c0947 */ /* 0x000fea0003800000 */
[----:B------:R-:W1:Y:S01]  /*3cb0*/  S2R R2, SR_LANEID ;  /* 0x0000000000027919 */ /* 0x000e620000000000 */
[----:B------:R-:W-:Y:S01]  /*3cc0*/  ULOP3.LUT UR8, URZ, UR8, URZ, 0x33, !UPT ;  /* 0x00000008ff087292 */ /* 0x000fe2000f8e33ff */
[----:B------:R-:W-:Y:S01]  /*3cd0*/  LOP3.LUT R4, RZ, UR5, RZ, 0x33, !PT ;  /* 0x00000005ff047c12 */ /* 0x000fe2000f8e33ff */
[----:B------:R-:W-:Y:S02]  /*3ce0*/  VOTEU.ANY UR7, UPT, PT ;  /* 0x0000000000077886 */ /* 0x000fe400038e0100 */
[----:B------:R-:W-:Y:S01]  /*3cf0*/  UFLO.U32 UR7, UR7 ;  /* 0x00000007000772bd */ /* 0x000fe200080e0000 */
[----:B------:R-:W2:Y:S01]  /*3d00*/  REDUX UR5, R4 ;  /* 0x00000000040573c4 */ /* 0x000ea20000000000 */
[----:B------:R-:W-:-:S06]  /*3d10*/  IMAD.U32 R0, RZ, RZ, UR8 ;  /* 0x00000008ff007e24 */ /* 0x000fcc000f8e00ff */
[----:B------:R4:W-:Y:S01]  /*3d20*/  UTCATOMSWS.AND URZ, UR8 ;  /* 0x0000000800ff79e3 */ /* 0x0009e20008000000 */
[----:B------:R-:W3:Y:S01]  /*3d30*/  REDUX UR6, R0 ;  /* 0x00000000000673c4 */ /* 0x000ee20000000000 */
[----:B-1----:R-:W-:Y:S01]  /*3d40*/  ISETP.EQ.U32.AND P0, PT, R2, UR7, PT ;  /* 0x0000000702007c0c */ /* 0x002fe2000bf02070 */
[----:B--2---:R-:W-:Y:S01]  /*3d50*/  IMAD.U32 R2, RZ, RZ, UR5 ;  /* 0x00000005ff027e24 */ /* 0x004fe2000f8e00ff */
[----:B---3--:R-:W-:-:S11]  /*3d60*/  MOV R3, UR6 ;  /* 0x0000000600037c02 */ /* 0x008fd60008000f00 */
[----:B------:R4:W-:Y:S04]  /*3d70*/  @P0 ATOMS.AND RZ, [UR4+0x14], R3 ;  /* 0x00001403ffff098c */ /* 0x0009e8000a800004 */
[----:B------:R4:W-:Y:S01]  /*3d80*/  @P0 ATOMS.AND RZ, [UR4+0x18], R2 ;  /* 0x00001802ffff098c */ /* 0x0009e2000a800004 */
[----:B------:R-:W-:Y:S05]  /*3d90*/  BRA `(.L_x_68) ;  /* 0x0000000000147947 */ /* 0x000fea0003800000 */
.L_x_67:
[----:B------:R-:W-:Y:S02]  /*3da0*/  MOV R2, 0x3dc0 ;  /* 0x00003dc000027802 */ /* 0x000fe40000000f00 */
[----:B---3-5:R-:W-:Y:S05]  /*3db0*/  CALL.REL.NOINC `($__internal_0_$__cuda_sm10x_tcgen05_guardrail_trap_col_being_dealloced_not_returned_by_alloc) ;  /* 0x0000004000687944 */ /* 0x028fea0003c00000 */
[----:B------:R-:W-:Y:S05]  /*3dc0*/  BRA `(.L_x_68) ;  /* 0x0000000000087947 */ /* 0x000fea0003800000 */
.L_x_66:
[----:B------:R-:W-:Y:S02]  /*3dd0*/  MOV R2, 0x3df0 ;  /* 0x00003df000027802 */ /* 0x000fe40000000f00 */
[----:B---3-5:R-:W-:Y:S05]  /*3de0*/  CALL.REL.NOINC `($__internal_2_$__cuda_sm10x_tcgen05_guardrail_trap_unallocated_columns_being_dealloced) ;  /* 0x0000004000747944 */ /* 0x028fea0003c00000 */
.L_x_68:
[----:B------:R-:W-:Y:S01]  /*3df0*/  NOP ;  /* 0x0000000000007918 */ /* 0x000fe20000000000 */
[----:B----4-:R-:W-:Y:S05]  /*3e00*/  EXIT ;  /* 0x000000000000794d */ /* 0x010fea0003800000 */
.L_x_50:
[----:B------:R-:W-:-:S09]  /*3e10*/  UISETP.NE.OR UP2, UPT, UR8, 0x3, !UP2 ;  /* 0x000000030800788c */ /* 0x000fd2000d745670 */
[----:B------:R-:W-:Y:S05]  /*3e20*/  BRA.U UP2, `(.L_x_69) ;  /* 0x0000000d02b07547 */ /* 0x000fea000b800000 */
[----:B------:R-:W1:Y:S01]  /*3e30*/  LDC R0, c[0x0][0xb30] ;  /* 0x0002cc00ff007b82 */ /* 0x000e620000000800 */
[----:B------:R-:W2:Y:S01]  /*3e40*/  LDCU.64 UR8, c[0x0][0x888] ;  /* 0x00011100ff0877ac */ /* 0x000ea20008000a00 */
[----:B------:R-:W-:Y:S02]  /*3e50*/  HFMA2 R25, -RZ, RZ, 0, 0 ;  /* 0x00000000ff197431 */ /* 0x000fe400000001ff */
[----:B------:R-:W-:Y:S01]  /*3e60*/  IMAD.MOV.U32 R34, RZ, RZ, 0x1 ;  /* 0x00000001ff227424 */ /* 0x000fe200078e00ff */
[----:B------:R-:W-:Y:S01]  /*3e70*/  MOV R23, 0x2000 ;  /* 0x0000200000177802 */ /* 0x000fe20000000f00 */
[----:B------:R-:W4:Y:S01]  /*3e80*/  LDCU.64 UR4, c[0x0][0x890] ;  /* 0x00011200ff0477ac */ /* 0x000f220008000a00 */
[----:B------:R-:W-:Y:S01]  /*3e90*/  IMAD.MOV.U32 R27, RZ, RZ, RZ ;  /* 0x000000ffff1b7224 */ /* 0x000fe200078e00ff */
[----:B------:R-:W3:Y:S01]  /*3ea0*/  LDC R19, c[0x0][0x370] ;  /* 0x0000dc00ff137b82 */ /* 0x000ee20000000800 */
[----:B------:R-:W-:Y:S01]  /*3eb0*/  UMOV UR7, 0x400 ;  /* 0x0000040000077882 */ /* 0x000fe20000000000 */
[----:B------:R-:W-:-:S02]  /*3ec0*/  UPLOP3.LUT UP1, UPT, UPT, UPT, UPT, 0x40, 0x4 ;  /* 0x000000000004789c */ /* 0x000fc40003f2e870 */
[----:B------:R-:W-:Y:S01]  /*3ed0*/  ULEA UR7, UR37, UR7, 0x18 ;  /* 0x0000000725077291 */ /* 0x000fe2000f8ec0ff */
[----:B------:R-:W-:-:S03]  /*3ee0*/  UMOV UR13, URZ ;  /* 0x000000ff000d7c82 */ /* 0x000fc60008000000 */
[----:B------:R-:W3:Y:S01]  /*3ef0*/  LDC R2, c[0x0][0xb0c] ;  /* 0x0002c300ff027b82 */ /* 0x000ee20000000800 */
[----:B--2---:R-:W-:Y:S02]  /*3f00*/  UISETP.NE.U32.AND UP3, UPT, UR8, URZ, UPT ;  /* 0x000000ff0800728c */ /* 0x004fe4000bf65070 */
[----:B----4-:R-:W-:-:S05]  /*3f10*/  UISETP.NE.U32.AND UP4, UPT, UR4, URZ, UPT ;  /* 0x000000ff0400728c */ /* 0x010fca000bf85070 */
[----:B------:R-:W2:Y:S01]  /*3f20*/  LDC R18, c[0x0][0xb20] ;  /* 0x0002c800ff127b82 */ /* 0x000ea20000000800 */
[----:B-1----:R-:W-:Y:S01]  /*3f30*/  ISETP.NE.AND P1, PT, R0, 0x1, PT ;  /* 0x000000010000780c */ /* 0x002fe20003f25270 */
[----:B------:R-:W-:Y:S02]  /*3f40*/  UISETP.NE.AND.EX UP3, UPT, UR9, URZ, UPT, UP3 ;  /* 0x000000ff0900728c */ /* 0x000fe4000bf65330 */
[----:B------:R-:W-:-:S04]  /*3f50*/  UISETP.NE.AND.EX UP4, UPT, UR5, URZ, UPT, UP4 ;  /* 0x000000ff0500728c */ /* 0x000fc8000bf85340 */
[----:B-----5:R-:W1:Y:S08]  /*3f60*/  LDC.64 R32, c[0x0][0x348] ;  /* 0x0000d200ff207b82 */ /* 0x020e700000000a00 */
[----:B------:R-:W4:Y:S08]  /*3f70*/  LDC.64 R16, c[0x0][0xb10] ;  /* 0x0002c400ff107b82 */ /* 0x000f300000000a00 */
[----:B------:R-:W1:Y:S08]  /*3f80*/  LDC.64 R6, c[0x0][0xb18] ;  /* 0x0002c600ff067b82 */ /* 0x000e700000000a00 */
[----:B------:R-:W1:Y:S08]  /*3f90*/  LDC.64 R4, c[0x0][0xb28] ;  /* 0x0002ca00ff047b82 */ /* 0x000e700000000a00 */
[----:B--23--:R-:W1:Y:S02]  /*3fa0*/  LDC R22, c[0x0][0x374] ;  /* 0x0000dd00ff167b82 */ /* 0x00ce640000000800 */
.L_x_78:
[----:B------:R-:W-:Y:S02]  /*3fb0*/  LEA R0, R27, UR7, 0x3 ;  /* 0x000000071b007c11 */ /* 0x000fe4000f8e18ff */
[----:B------:R-:W-:Y:S02]  /*3fc0*/  SHF.L.U32 R3, R25, 0x1f, RZ ;  /* 0x0000001f19037819 */ /* 0x000fe400000006ff */
[----:B------:R-:W-:Y:S02]  /*3fd0*/  LEA R28, R27, UR7, 0x4 ;  /* 0x000000071b1c7c11 */ /* 0x000fe4000f8e20ff */
[----:B--2---:R-:W2:Y:S02]  /*3fe0*/  SYNCS.PHASECHK.TRANS64.TRYWAIT P0, [R0+URZ+0xa0], R3 ;  /* 0x0000a003000075a7 */ /* 0x004ea400080011ff */
[----:B--2---:R-:W-:Y:S05]  /*3ff0*/  @!P0 BRA `(.L_x_70) ;  /* 0x0000003800fc8947 */ /* 0x004fea0003800000 */
.L_x_148:
[----:B------:R-:W-:Y:S01]  /*4000*/  ISETP.GE.AND P0, PT, R26, 0x1, PT ;  /* 0x000000011a00780c */ /* 0x000fe20003f06270 */
[----:B------:R-:W3:Y:S01]  /*4010*/  LDS.128 R28, [R28+0x130] ;  /* 0x000130001c1c7984 */ /* 0x000ee20000000c00 */
[----:B--2---:R-:W-:Y:S01]  /*4020*/  VIADD R0, R0, 0xb0 ;  /* 0x000000b000007836 */ /* 0x004fe20000000000 */
[----:B------:R-:W-:Y:S01]  /*4030*/  @!PT LDS RZ, [RZ] ;  /* 0x00000000fffff984 */ /* 0x000fe20000000800 */
[----:B------:R-:W-:Y:S01]  /*4040*/  @!PT LDS RZ, [RZ] ;  /* 0x00000000fffff984 */ /* 0x000fe20000000800 */
[----:B------:R-:W-:Y:S01]  /*4050*/  @!PT LDS RZ, [RZ] ;  /* 0x00000000fffff984 */ /* 0x000fe20000000800 */
[----:B------:R-:W-:Y:S01]  /*4060*/  @!PT LDS RZ, [RZ] ;  /* 0x00000000fffff984 */ /* 0x000fe20000000800 */
[----:B------:R2:W-:Y:S06]  /*4070*/  MEMBAR.ALL.CTA ;  /* 0x0000000000007992 */ /* 0x0005ec0000008000 */
[----:B--2---:R-:W2:Y:S01]  /*4080*/  FENCE.VIEW.ASYNC.S ;  /* 0x00000000000073c6 */ /* 0x004ea20000000000 */
[----:B------:R-:W-:Y:S04]  /*4090*/  PRMT R0, RZ, 0x654, R0 ;  /* 0x00000654ff007816 */ /* 0x000fe80000000000 */
[----:B--2---:R2:W-:Y:S01]  /*40a0*/  SYNCS.ARRIVE.TRANS64.RED.A1T0 RZ, [R0+URZ], RZ ;  /* 0x000000ff00ff79a7 */ /* 0x0045e200081004ff */
[----:B---3--:R-:W-:Y:S11]  /*40b0*/  LOP3.LUT P3, RZ, R30, 0x1, RZ, 0xc0, !PT ;  /* 0x000000011eff7812 */ /* 0x008ff6000786c0ff */
[----:B------:R-:W-:Y:S02]  /*40c0*/  @!UPT UIADD3 URZ, UPT, UPT, URZ, URZ, URZ ;  /* 0x000000fffffff290 */ /* 0x000fe4000fffe0ff */
[----:B------:R-:W-:Y:S02]  /*40d0*/  @P3 MOV R13, R28 ;  /* 0x0000001c000d3202 */ /* 0x000fe40000000f00 */
[----:B------:R-:W-:Y:S01]  /*40e0*/  @P3 LOP3.LUT R8, R29, 0xffff, RZ, 0xc0, !PT ;  /* 0x0000ffff1d083812 */ /* 0x000fe200078ec0ff */
[----:B--2---:R-:W-:Y:S06]  /*40f0*/  @!P0 BRA `(.L_x_71) ;  /* 0x0000000000a48947 */ /* 0x004fec0003800000 */
[----:B-1----:R-:W-:Y:S01]  /*4100*/  IMAD.HI.U32 R37, R22, R7, RZ ;  /* 0x0000000716257227 */ /* 0x002fe200078e00ff */
[----:B------:R-:W-:Y:S02]  /*4110*/  ISETP.NE.AND P0, PT, R6, 0x1, PT ;  /* 0x000000010600780c */ /* 0x000fe40003f05270 */
[----:B------:R-:W-:Y:S01]  /*4120*/  ISETP.NE.AND P2, PT, R26, 0x1, PT ;  /* 0x000000011a00780c */ /* 0x000fe20003f45270 */
[----:B----4-:R-:W-:Y:S01]  /*4130*/  IMAD.HI.U32 R36, R19, R16, RZ ;  /* 0x0000001013247227 */ /* 0x010fe200078e00ff */
[----:B------:R-:W-:Y:S02]  /*4140*/  SHF.R.U32.HI R37, RZ, R18, R37 ;  /* 0x00000012ff257219 */ /* 0x000fe40000011625 */
[----:B------:R-:W-:Y:S01]  /*4150*/  ISETP.NE.AND P4, PT, R2, 0x1, PT ;  /* 0x000000010200780c */ /* 0x000fe20003f85270 */
[----:B------:R-:W-:Y:S01]  /*4160*/  IMAD.HI.U32 R38, R13, R16, RZ ;  /* 0x000000100d267227 */ /* 0x000fe200078e00ff */
[----:B------:R-:W-:Y:S02]  /*4170*/  SHF.R.U32.HI R36, RZ, R17, R36 ;  /* 0x00000011ff247219 */ /* 0x000fe40000011624 */
[----:B------:R-:W-:Y:S01]  /*4180*/  SEL R3, R22, R37, !P0 ;  /* 0x0000002516037207 */ /* 0x000fe20004000000 */
[C---:B------:R-:W-:Y:S01]  /*4190*/  IMAD.HI.U32 R37, R8.reuse, R7, RZ ;  /* 0x0000000708257227 */ /* 0x040fe200078e00ff */
[----:B------:R-:W-:Y:S02]  /*41a0*/  SEL R11, R19, R36, !P4 ;  /* 0x00000024130b7207 */ /* 0x000fe40006000000 */
[----:B------:R-:W-:Y:S01]  /*41b0*/  SHF.R.U32.HI R38, RZ, R17, R38 ;  /* 0x00000011ff267219 */ /* 0x000fe20000011626 */
[----:B------:R-:W-:Y:S01]  /*41c0*/  IMAD.HI.U32 R40, R3, R4, RZ ;  /* 0x0000000403287227 */ /* 0x000fe200078e00ff */
[----:B------:R-:W-:Y:S03]  /*41d0*/  SHF.R.U32.HI R37, RZ, R18, R37 ;  /* 0x00000012ff257219 */ /* 0x000fe60000011625 */
[----:B------:R-:W-:Y:S01]  /*41e0*/  IMAD.HI.U32 R36, R11, R4, RZ ;  /* 0x000000040b247227 */ /* 0x000fe200078e00ff */
[----:B------:R-:W-:Y:S02]  /*41f0*/  @P2 SHF.R.U32.HI R3, RZ, R5, R40 ;  /* 0x00000005ff032219 */ /* 0x000fe40000011628 */
[----:B------:R-:W-:Y:S02]  /*4200*/  SEL R9, R8, R37, !P0 ;  /* 0x0000002508097207 */ /* 0x000fe40004000000 */
[----:B------:R-:W-:Y:S01]  /*4210*/  @P2 SHF.R.U32.HI R11, RZ, R5, R36 ;  /* 0x00000005ff0b2219 */ /* 0x000fe20000011624 */
[C---:B------:R-:W-:Y:S01]  /*4220*/  IMAD R10, R26.reuse, R3, RZ ;  /* 0x000000031a0a7224 */ /* 0x040fe200078e02ff */
[----:B------:R-:W-:Y:S01]  /*4230*/  SEL R3, R13, R38, !P4 ;  /* 0x000000260d037207 */ /* 0x000fe20006000000 */
[C---:B------:R-:W-:Y:S03]  /*4240*/  IMAD.HI.U32 R14, R9.reuse, R4, RZ ;  /* 0x00000004090e7227 */ /* 0x040fe600078e00ff */
[----:B------:R-:W-:Y:S01]  /*4250*/  ISETP.GE.AND P0, PT, R9, R10, PT ;  /* 0x0000000a0900720c */ /* 0x000fe20003f06270 */
[C---:B------:R-:W-:Y:S01]  /*4260*/  IMAD R12, R26.reuse, R11, RZ ;  /* 0x0000000b1a0c7224 */ /* 0x040fe200078e02ff */
[-C--:B------:R-:W-:Y:S04]  /*4270*/  SHF.R.U32.HI R14, RZ, R5.reuse, R14 ;  /* 0x00000005ff0e7219 */ /* 0x080fe8000001160e */
[----:B------:R-:W-:Y:S02]  /*4280*/  ISETP.GE.OR P0, PT, R3, R12, P0 ;  /* 0x0000000c0300720c */ /* 0x000fe40000706670 */
[----:B------:R-:W-:Y:S05]  /*4290*/  SEL R15, R9, R14, !P2 ;  /* 0x0000000e090f7207 */ /* 0x000fea0005000000 */
[----:B------:R-:W-:Y:S04]  /*42a0*/  IMAD.MOV R14, RZ, RZ, -R15 ;  /* 0x000000ffff0e7224 */ /* 0x000fe800078e0a0f */
[----:B------:R-:W-:Y:S02]  /*42b0*/  IMAD R14, R26, R14, R9 ;  /* 0x0000000e1a0e7224 */ /* 0x000fe400078e0209 */
[C---:B------:R-:W-:Y:S05]  /*42c0*/  @!P0 IMAD.HI.U32 R10, R3.reuse, R4, RZ ;  /* 0x00000004030a8227 */ /* 0x040fea00078e00ff */
[----:B------:R-:W-:Y:S04]  /*42d0*/  @!P0 SHF.R.U32.HI R10, RZ, R5, R10 ;  /* 0x00000005ff0a8219 */ /* 0x000fe8000001160a */
[----:B------:R-:W-:Y:S01]  /*42e0*/  @!P0 SEL R0, R3, R10, !P2 ;  /* 0x0000000a03008207 */ /* 0x000fe20005000000 */
[----:B------:R-:W-:Y:S03]  /*42f0*/  IMAD.MOV R10, RZ, RZ, -R3 ;  /* 0x000000ffff0a7224 */ /* 0x000fe600078e0a03 */
[----:B------:R-:W-:Y:S01]  /*4300*/  @!P0 IADD3 R15, PT, PT, R15, -R0, RZ ;  /* 0x800000000f0f8210 */ /* 0x000fe20007ffe0ff */
[----:B------:R-:W-:Y:S01]  /*4310*/  @!P0 IMAD R0, R11, R14, R0 ;  /* 0x0000000e0b008224 */ /* 0x000fe200078e0200 */
[----:B------:R-:W-:Y:S01]  /*4320*/  IADD3 R11, PT, PT, -R9, RZ, RZ ;  /* 0x000000ff090b7210 */ /* 0x000fe20007ffe1ff */
[----:B------:R-:W-:Y:S02]  /*4330*/  IMAD R13, R2, R10, R13 ;  /* 0x0000000a020d7224 */ /* 0x000fe400078e020d */
[----:B------:R-:W-:Y:S02]  /*4340*/  @!P0 IMAD R9, R15, R26, R3 ;  /* 0x0000001a0f098224 */ /* 0x000fe400078e0203 */
[----:B------:R-:W-:Y:S02]  /*4350*/  @!P0 IMAD.MOV.U32 R3, RZ, RZ, R0 ;  /* 0x000000ffff038224 */ /* 0x000fe400078e0000 */
[----:B------:R-:W-:Y:S02]  /*4360*/  IMAD R8, R6, R11, R8 ;  /* 0x0000000b06087224 */ /* 0x000fe400078e0208 */
[----:B------:R-:W-:Y:S02]  /*4370*/  IMAD R13, R3, R2, R13 ;  /* 0x00000002030d7224 */ /* 0x000fe400078e020d */
[----:B------:R-:W-:Y:S02]  /*4380*/  IMAD R8, R9, R6, R8 ;  /* 0x0000000609087224 */ /* 0x000fe400078e0208 */
.L_x_71:
[----:B------:R-:W-:Y:S05]  /*4390*/  BRA.U UP1, `(.L_x_72) ;  /* 0x0000000101107547 */ /* 0x000fea000b800000 */
[----:B------:R-:W-:Y:S04]  /*43a0*/  MOV R0, UR6 ;  /* 0x0000000600007c02 */ /* 0x000fe80008000f00 */
[----:B------:R-:W-:Y:S04]  /*43b0*/  SHF.L.U32 R3, R0, 0x1f, RZ ;  /* 0x0000001f00037819 */ /* 0x000fe800000006ff */
[----:B------:R-:W2:Y:S02]  /*43c0*/  SYNCS.PHASECHK.TRANS64.TRYWAIT P0, [UR7+0x98], R3 ;  /* 0x00009803ff0075a7 */ /* 0x000ea40008001107 */
[----:B--2---:R-:W-:Y:S05]  /*43d0*/  @!P0 BRA `(.L_x_73) ;  /* 0x0000003800188947 */ /* 0x004fea0003800000 */
.L_x_72:
[----:B------:R-:W-:Y:S02]  /*43e0*/  R2UR UR11, R21 ;  /* 0x00000000150b72ca */ /* 0x000fe400000e0000 */
[----:B------:R-:W-:Y:S02]  /*43f0*/  R2UR UR10, R20 ;  /* 0x00000000140a72ca */ /* 0x000fe400000e0000 */
[----:B------:R-:W-:Y:S04]  /*4400*/  ISETP.NE.U32.AND P2, PT, RZ, UR4, PT ;  /* 0x00000004ff007c0c */ /* 0x000fe8000bf45070 */
[----:B------:R-:W-:Y:S05]  /*4410*/  ISETP.NE.AND.EX P2, PT, RZ, UR5, PT, P2 ;  /* 0x00000005ff007c0c */ /* 0x000fea000bf45320 */
[----:B------:R-:W-:Y:S02]  /*4420*/  USHF.L.U32 UR11, UR11, 0x6, URZ ;  /* 0x000000060b0b7899 */ /* 0x000fe400080006ff */
[----:B------:R-:W-:Y:S01]  /*4430*/  USHF.L.U32 UR10, UR10, 0x6, URZ ;  /* 0x000000060a0a7899 */ /* 0x000fe200080006ff */
[----:B------:R-:W-:Y:S11]  /*4440*/  BRA.U !UP4, `(.L_x_74) ;  /* 0x000000010c347547 */ /* 0x000ff6000b800000 */
[----:B------:R-:W-:Y:S01]  /*4450*/  UPLOP3.LUT UP0, UPT, UPT, UPT, UP3, 0x80, 0x8 ;  /* 0x000000000008789c */ /* 0x000fe20003f0f030 */
[----:B--2---:R-:W-:Y:S02]  /*4460*/  HFMA2 R0, -RZ, RZ, 0, 5.9604644775390625e-08 ;  /* 0x00000001ff007431 */ /* 0x004fe400000001ff */
[----:B------:R-:W-:Y:S03]  /*4470*/  IMAD.MOV.U32 R67, RZ, RZ, 0x1 ;  /* 0x00000001ff437424 */ /* 0x000fe600078e00ff */
[----:B------:R-:W-:Y:S05]  /*4480*/  PLOP3.LUT P0, PT, PT, PT, UP0, 0x80, 0x8 ;  /* 0x000000000008781c */ /* 0x000fea0003f0f008 */
[----:B------:R-:W2:Y:S01]  /*4490*/  @UP0 LDCU.64 UR14, c[0x0][0x888] ;  /* 0x00011100ff0e07ac */ /* 0x000ea20008000a00 */
[----:B------:R-:W-:Y:S07]  /*44a0*/  @UP0 UIMAD UR8, UR36, UR4, URZ ;  /* 0x00000004240802a4 */ /* 0x000fee000f8e02ff */
[----:B------:R-:W-:Y:S01]  /*44b0*/  @!P0 PRMT R67, R0, 0x7610, R67 ;  /* 0x0000761000438816 */ /* 0x000fe20000000043 */
[----:B--2---:R-:W-:Y:S03]  /*44c0*/  @UP0 UIMAD.WIDE UR14, UR8, 0x4, UR14 ;  /* 0x00000004080e08a5 */ /* 0x004fe6000f8e020e */
[----:B------:R-:W2:Y:S03]  /*44d0*/  @!UP0 LDCU UR8, c[0x0][0x880] ;  /* 0x00011000ff0887ac */ /* 0x000ea60008000800 */
[----:B------:R-:W-:Y:S01]  /*44e0*/  IMAD.U32 R10, RZ, RZ, UR14 ;  /* 0x0000000eff0a7e24 */ /* 0x000fe2000f8e00ff */
[----:B------:R-:W-:Y:S05]  /*44f0*/  MOV R11, UR15 ;  /* 0x0000000f000b7c02 */ /* 0x000fea0008000f00 */
[----:B------:R3:W5:Y:S02]  /*4500*/  @P0 LDG.E R35, desc[UR46][R10.64] ;  /* 0x0000002e0a230981 */ /* 0x000764000c1e1900 */
[----:B--23--:R-:W-:Y:S07]  /*4510*/  @!P0 IMAD.U32 R35, RZ, RZ, UR8 ;  /* 0x00000008ff238e24 */ /* 0x00cfee000f8e00ff */
.L_x_74:
[----:B-----5:R-:W-:Y:S01]  /*4520*/  @!P2 FSETP.EQ.AND P0, PT, R35, RZ, PT ;  /* 0x000000ff2300a20b */ /* 0x020fe20003f02000 */
[----:B------:R-:W-:Y:S01]  /*4530*/  @!UPT UIADD3 URZ, UPT, UPT, URZ, URZ, URZ ;  /* 0x000000fffffff290 */ /* 0x000fe2000fffe0ff */
[----:B------:R-:W-:Y:S11]  /*4540*/  @!P2 BRA `(.L_x_75) ;  /* 0x000000000014a947 */ /* 0x000ff60003800000 */
[----:B------:R-:W-:Y:S02]  /*4550*/  LOP3.LUT P2, RZ, R67, 0xff, RZ, 0xc0, !PT ;  /* 0x000000ff43ff7812 */ /* 0x000fe4000784c0ff */
[----:B------:R-:W-:Y:S04]  /*4560*/  PLOP3.LUT P0, PT, PT, PT, UP0, 0x80, 0x8 ;  /* 0x000000000008781c */ /* 0x000fe80003f0f008 */
[----:B------:R-:W-:Y:S07]  /*4570*/  PLOP3.LUT P0, PT, P0, PT, PT, 0x8, 0x80 ;  /* 0x000000000080781c */ /* 0x000fee000070e170 */
[----:B------:R-:W-:Y:S11]  /*4580*/  @P2 FSETP.EQ.AND P0, PT, R35, RZ, PT ;  /* 0x000000ff2300220b */ /* 0x000ff60003f02000 */
[----:B------:R-:W-:Y:S02]  /*4590*/  @!UPT UIADD3 URZ, UPT, UPT, URZ, URZ, URZ ;  /* 0x000000fffffff290 */ /* 0x000fe4000fffe0ff */
.L_x_75:
[----:B------:R-:W-:Y:S01]  /*45a0*/  ULEA UR15, UR13, UR7, 0x3 ;  /* 0x000000070d0f7291 */ /* 0x000fe2000f8e18ff */
[----:B--2---:R-:W-:Y:S02]  /*45b0*/  SHF.L.U32 R3, R34, 0x1f, RZ ;  /* 0x0000001f22037819 */ /* 0x004fe400000006ff */
[----:B------:R-:W-:Y:S04]  /*45c0*/  ELECT P4, URZ, PT ;  /* 0x0000000000ff782f */ /* 0x000fe80003880000 */
[----:B------:R-:W-:Y:S02]  /*45d0*/  PLOP3.LUT P4, PT, P0, P4, PT, 0xf2, 0x2f ;  /* 0x00000000002f781c */ /* 0x000fe40000789e72 */
[----:B------:R-:W2:Y:S11]  /*45e0*/  SYNCS.PHASECHK.TRANS64.TRYWAIT P2, [UR15+0x78], R3 ;  /* 0x00007803ff0075a7 */ /* 0x000eb6000804110f */
[----:B-1----:R-:W-:Y:S05]  /*45f0*/  @!P4 IADD3 R20, P0, PT, R32, 0x580, RZ ;  /* 0x000005802014c810 */ /* 0x002fea0007f1e0ff */
[----:B------:R-:W-:Y:S01]  /*4600*/  @!P4 IMAD.X R12, RZ, RZ, R33, P0 ;  /* 0x000000ffff0cc224 */ /* 0x000fe200000e0621 */
[----:B--2---:R-:W-:Y:S07]  /*4610*/  @!P2 BRA `(.L_x_76) ;  /* 0x0000003400a0a947 */ /* 0x004fee0003800000 */
.L_x_151:
[----:B------:R-:W2:Y:S01]  /*4620*/  LDC.64 R14, c[0x0][0xb10] ;  /* 0x0002c400ff0e7b82 */ /* 0x000ea20000000a00 */
[----:B------:R-:W-:Y:S01]  /*4630*/  @!P4 R2UR UR8, R12 ;  /* 0x000000000c08c2ca */ /* 0x000fe200000e0000 */
[----:B------:R-:W-:Y:S01]  /*4640*/  VOTEU.ALL UP2, P4 ;  /* 0x0000000000ff7886 */ /* 0x000fe20002040000 */
[----:B------:R-:W-:Y:S01]  /*4650*/  @!P4 R2UR UR9, R20 ;  /* 0x000000001409c2ca */ /* 0x000fe200000e0000 */
[----:B------:R-:W-:Y:S01]  /*4660*/  VOTEU.ALL UP1, P4 ;  /* 0x0000000000ff7886 */ /* 0x000fe20002020000 */
[----:B------:R-:W-:Y:S03]  /*4670*/  UMOV UR20, 0x0 ;  /* 0x0000000000147882 */ /* 0x000fe60000000000 */
[----:B------:R-:W3:Y:S01]  /*4680*/  LDC.64 R10, c[0x0][0xb18] ;  /* 0x0002c600ff0a7b82 */ /* 0x000ee20000000a00 */
[----:B------:R-:W-:Y:S01]  /*4690*/  UMOV UR21, 0x10000000 ;  /* 0x1000000000157882 */ /* 0x000fe20000000000 */
[----:B------:R-:W-:Y:S01]  /*46a0*/  UMOV UR12, UR36 ;  /* 0x00000024000c7c82 */ /* 0x000fe20008000000 */
[----:B------:R-:W-:Y:S01]  /*46b0*/  UIADD3 UR14, UPT, UPT, UR13, 0x1, URZ ;  /* 0x000000010d0e7890 */ /* 0x000fe2000fffe0ff */
[----:B------:R-:W-:Y:S01]  /*46c0*/  @P3 SHF.R.U32.HI R24, RZ, 0x10, R29 ;  /* 0x00000010ff183819 */ /* 0x000fe2000001161d */
[----:B------:R-:W-:Y:S03]  /*46d0*/  VIADD R27, R27, 0x1 ;  /* 0x000000011b1b7836 */ /* 0x000fe60000000000 */
[----:B-1----:R-:W1:Y:S01]  /*46e0*/  @!P1 LDC R0, c[0x0][0xb20] ;  /* 0x0002c800ff009b82 */ /* 0x002e620000000800 */
[----:B------:R-:W-:Y:S01]  /*46f0*/  UISETP.NE.AND UP5, UPT, UR14, 0x3, UPT ;  /* 0x000000030e00788c */ /* 0x000fe2000bfa5270 */
[----:B------:R-:W-:Y:S01]  /*4700*/  IMAD.U32 R21, RZ, RZ, UR8 ;  /* 0x00000008ff157e24 */ /* 0x000fe2000f8e00ff */
[----:B------:R-:W-:Y:S05]  /*4710*/  @!UP2 ULEA UR8, UR13, UR7, 0xd ;  /* 0x000000070d08a291 */ /* 0x000fea000f8e68ff */
[----:B------:R-:W5:Y:S01]  /*4720*/  @!P1 LDC R3, c[0x0][0xb0c] ;  /* 0x0002c300ff039b82 */ /* 0x000f620000000800 */
[----:B------:R-:W-:Y:S01]  /*4730*/  IMAD.U32 R20, RZ, RZ, UR9 ;  /* 0x00000009ff147e24 */ /* 0x000fe2000f8e00ff */
[----:B------:R-:W-:Y:S01]  /*4740*/  UIADD3 UR9, UPT, UPT, UR15, 0x60, URZ ;  /* 0x000000600f097890 */ /* 0x000fe2000fffe0ff */
[----:B------:R-:W-:Y:S01]  /*4750*/  @!P4 R2UR UR19, R21 ;  /* 0x000000001513c2ca */ /* 0x000fe200000e0000 */
[----:B------:R-:W-:Y:S02]  /*4760*/  @!UP2 UIADD3 UR8, UPT, UPT, UR8, 0x400, URZ ;  /* 0x000004000808a890 */ /* 0x000fe4000fffe0ff */
[----:B------:R-:W-:Y:S01]  /*4770*/  @!P4 R2UR UR18, R20 ;  /* 0x000000001412c2ca */ /* 0x000fe200000e0000 */
[----:B------:R-:W-:Y:S01]  /*4780*/  @!P4 IMAD.MOV.U32 R20, RZ, RZ, 0x2000 ;  /* 0x00002000ff14c424 */ /* 0x000fe200078e00ff */
[----:B------:R-:W-:Y:S02]  /*4790*/  UPRMT UR16, UR37, 0x654, UR9 ;  /* 0x0000065425107896 */ /* 0x000fe40008000009 */
[----:B------:R-:W-:Y:S02]  /*47a0*/  USEL UR17, URZ, 0x1, UP5 ;  /* 0x00000001ff117887 */ /* 0x000fe4000a800000 */
[----:B------:R-:W-:Y:S04]  /*47b0*/  USEL UR14, UR14, URZ, UP5 ;  /* 0x000000ff0e0e7287 */ /* 0x000fe8000a800000 */
[----:B------:R-:W-:Y:S01]  /*47c0*/  ULEA UR13, UR14, UR7, 0x3 ;  /* 0x000000070e0d7291 */ /* 0x000fe2000f8e18ff */
[----:B------:R-:W-:Y:S02]  /*47d0*/  LOP3.LUT R34, R34, UR17, RZ, 0x3c, !PT ;  /* 0x0000001122227c12 */ /* 0x000fe4000f8e3cff */
[----:B------:R1:W-:Y:S01]  /*47e0*/  @!UP1 UTMALDG.3D [UR8], [UR18], desc[UR20] ;  /* 0x00001408120095b4 */ /* 0x0003e20008011000 */
[----:B------:R1:W-:Y:S01]  /*47f0*/  @!P4 SYNCS.ARRIVE.TRANS64.RED.A0TR RZ, [UR15+0x60], R20 ;  /* 0x00006014ffffc9a7 */ /* 0x0003e2000830040f */
[----:B------:R-:W-:Y:S02]  /*4800*/  SHF.L.U32 R12, R34, 0x1f, RZ ;  /* 0x0000001f220c7819 */ /* 0x000fe400000006ff */
[----:B-----5:R-:W-:Y:S01]  /*4810*/  @!P1 ISETP.NE.AND P2, PT, R3, 0x1, PT ;  /* 0x000000010300980c */ /* 0x020fe20003f45270 */
[C---:B--2---:R-:W-:Y:S01]  /*4820*/  @!P1 IMAD.HI.U32 R14, R13.reuse, R14, RZ ;  /* 0x0000000e0d0e9227 */ /* 0x044fe200078e00ff */
[----:B---3--:R-:W-:Y:S03]  /*4830*/  @!P1 ISETP.NE.AND P0, PT, R10, 0x1, PT ;  /* 0x000000010a00980c */ /* 0x008fe60003f05270 */
[C---:B------:R-:W-:Y:S01]  /*4840*/  @!P1 IMAD.HI.U32 R11, R8.reuse, R11, RZ ;  /* 0x0000000b080b9227 */ /* 0x040fe200078e00ff */
[----:B------:R-:W-:Y:S04]  /*4850*/  @!P1 SHF.R.U32.HI R14, RZ, R15, R14 ;  /* 0x0000000fff0e9219 */ /* 0x000fe8000001160e */
[----:B-1----:R-:W-:Y:S01]  /*4860*/  @!P1 SHF.R.U32.HI R9, RZ, R0, R11 ;  /* 0x00000000ff099219 */ /* 0x002fe2000001160b */
[----:B------:R-:W-:Y:S01]  /*4870*/  SYNCS.ARRIVE.TRANS64.RED.A1T0 RZ, [UR16], RZ ;  /* 0x000000ffffff79a7 */ /* 0x000fe20008100410 */
[----:B------:R-:W-:Y:S02]  /*4880*/  @!P1 SEL R14, R13, R14, !P2 ;  /* 0x0000000e0d0e9207 */ /* 0x000fe40005000000 */
[----:B------:R-:W-:Y:S01]  /*4890*/  @!P1 SEL R9, R8, R9, !P0 ;  /* 0x0000000908099207 */ /* 0x000fe20004000000 */
[----:B------:R-:W1:Y:S04]  /*48a0*/  SYNCS.PHASECHK.TRANS64.TRYWAIT P5, [UR13+0x78], R12 ;  /* 0x0000780cff0075a7 */ /* 0x000e6800080a110d */
[----:B------:R-:W-:Y:S02]  /*48b0*/  @!P1 IMAD.IADD R0, R9, 0x1, -R14 ;  /* 0x0000000109009824 */ /* 0x000fe400078e0a0e */
[----:B------:R-:W-:Y:S02]  /*48c0*/  @!P1 IMAD.IADD R9, R14, 0x1, -R9 ;  /* 0x000000010e099824 */ /* 0x000fe400078e0a09 */
[----:B------:R-:W-:Y:S02]  /*48d0*/  @!P1 IMAD R13, R0, R3, R13 ;  /* 0x00000003000d9224 */ /* 0x000fe400078e020d */
[----:B------:R-:W-:Y:S01]  /*48e0*/  @!P1 IMAD R8, R9, R10, R8 ;  /* 0x0000000a09089224 */ /* 0x000fe200078e0208 */
[----:B-1----:R-:W-:Y:S06]  /*48f0*/  @!P5 BRA `(.L_x_77) ;  /* 0x000000340000d947 */ /* 0x002fec0003800000 */
.L_x_153:
[----:B-1----:R-:W-:Y:S01]  /*4900*/  @!P4 IADD3 R3, P0, PT, R32, 0x580, RZ ;  /* 0x000005802003c810 */ /* 0x002fe20007f1e0ff */
[----:B------:R-:W-:Y:S01]  /*4910*/  UMOV UR18, 0x0 ;  /* 0x0000000000127882 */ /* 0x000fe20000000000 */
[----:B------:R-:W-:Y:S01]  /*4920*/  UMOV UR19, 0x10000000 ;  /* 0x1000000000137882 */ /* 0x000fe20000000000 */
[----:B------:R-:W-:Y:S01]  /*4930*/  VOTEU.ALL UP1, P4 ;  /* 0x0000000000ff7886 */ /* 0x000fe20002020000 */
[----:B------:R-:W-:Y:S01]  /*4940*/  @!P4 R2UR UR9, R3 ;  /* 0x000000000309c2ca */ /* 0x000fe200000e0000 */
[----:B------:R-:W-:Y:S01]  /*4950*/  @!P4 IMAD.X R0, RZ, RZ, R33, P0 ;  /* 0x000000ffff00c224 */ /* 0x000fe200000e0621 */
[----:B------:R-:W-:Y:S01]  /*4960*/  UMOV UR12, UR36 ;  /* 0x00000024000c7c82 */ /* 0x000fe20008000000 */
[----:B------:R-:W-:Y:S01]  /*4970*/  @P3 R2UR UR36, R24 ;  /* 0x00000000182432ca */ /* 0x000fe200000e0000 */
[----:B------:R-:W-:Y:S01]  /*4980*/  @!UP1 ULEA UR15, UR14, UR7, 0xd ;  /* 0x000000070e0f9291 */ /* 0x000fe2000f8e68ff */
[----:B------:R-:W-:Y:S01]  /*4990*/  ISETP.NE.AND P0, PT, R27, 0x2, PT ;  /* 0x000000021b00780c */ /* 0x000fe20003f05270 */
[----:B------:R-:W-:Y:S01]  /*49a0*/  @!UP1 UIADD3 UR10, UPT, UPT, UR10, 0x20, URZ ;  /* 0x000000200a0a9890 */ /* 0x000fe2000fffe0ff */
[----:B------:R-:W-:Y:S01]  /*49b0*/  @!P4 R2UR UR8, R0 ;  /* 0x000000000008c2ca */ /* 0x000fe200000e0000 */
[----:B------:R-:W-:Y:S01]  /*49c0*/  IMAD.IADD R20, R8, 0x1, R66 ;  /* 0x0000000108147824 */ /* 0x000fe200078e0242 */
[----:B------:R-:W-:Y:S01]  /*49d0*/  SEL R0, RZ, 0x1, P0 ;  /* 0x00000001ff007807 */ /* 0x000fe20000000000 */
[----:B------:R-:W-:Y:S01]  /*49e0*/  IMAD.IADD R21, R13, 0x1, R68 ;  /* 0x000000010d157824 */ /* 0x000fe200078e0244 */
[----:B------:R-:W-:Y:S02]  /*49f0*/  SEL R27, R27, RZ, P0 ;  /* 0x000000ff1b1b7207 */ /* 0x000fe40000000000 */
[----:B------:R-:W-:Y:S01]  /*4a00*/  IMAD.U32 R10, RZ, RZ, UR9 ;  /* 0x00000009ff0a7e24 */ /* 0x000fe2000f8e00ff */
[----:B------:R-:W-:Y:S01]  /*4a10*/  UIADD3 UR9, UPT, UPT, UR13, 0x60, URZ ;  /* 0x000000600d097890 */ /* 0x000fe2000fffe0ff */
[----:B------:R-:W-:Y:S03]  /*4a20*/  LOP3.LUT R25, R25, R0, RZ, 0x3c, !PT ;  /* 0x0000000019197212 */ /* 0x000fe600078e3cff */
[----:B------:R-:W-:Y:S02]  /*4a30*/  @!P4 R2UR UR16, R10 ;  /* 0x000000000a10c2ca */ /* 0x000fe400000e0000 */
[----:B------:R-:W-:Y:S01]  /*4a40*/  IMAD.U32 R11, RZ, RZ, UR8 ;  /* 0x00000008ff0b7e24 */ /* 0x000fe2000f8e00ff */
[----:B------:R-:W-:Y:S01]  /*4a50*/  @!UP1 UIADD3 UR8, UPT, UPT, UR15, 0x400, URZ ;  /* 0x000004000f089890 */ /* 0x000fe2000fffe0ff */
[----:B------:R-:W-:Y:S01]  /*4a60*/  VOTEU.ALL UP1, P4 ;  /* 0x0000000000ff7886 */ /* 0x000fe20002020000 */
[----:B------:R-:W-:Y:S02]  /*4a70*/  UPRMT UR15, UR37, 0x654, UR9 ;  /* 0x00000654250f7896 */ /* 0x000fe40008000009 */
[----:B------:R-:W-:Y:S11]  /*4a80*/  @!P4 R2UR UR17, R11 ;  /* 0x000000000b11c2ca */ /* 0x000ff600000e0000 */
[----:B------:R-:W-:Y:S02]  /*4a90*/  @!UPT UIADD3 URZ, UPT, UPT, URZ, URZ, URZ ;  /* 0x000000fffffff290 */ /* 0x000fe4000fffe0ff */
[----:B------:R2:W-:Y:S01]  /*4aa0*/  @!UP1 UTMALDG.3D [UR8], [UR16], desc[UR18] ;  /* 0x00001208100095b4 */ /* 0x0005e20008011000 */
[----:B------:R2:W-:Y:S01]  /*4ab0*/  @!P4 SYNCS.ARRIVE.TRANS64.RED.A0TR RZ, [UR13+0x60], R23 ;  /* 0x00006017ffffc9a7 */ /* 0x0005e2000830040d */
[----:B------:R-:W-:Y:S04]  /*4ac0*/  UIADD3 UR13, UPT, UPT, UR14, 0x1, URZ ;  /* 0x000000010e0d7890 */ /* 0x000fe8000fffe0ff */
[----:B------:R-:W-:Y:S04]  /*4ad0*/  UISETP.NE.AND UP1, UPT, UR13, 0x3, UPT ;  /* 0x000000030d00788c */ /* 0x000fe8000bf25270 */
[----:B------:R-:W-:Y:S02]  /*4ae0*/  USEL UR14, URZ, 0x1, UP1 ;  /* 0x00000001ff0e7887 */ /* 0x000fe40008800000 */
[----:B------:R-:W-:Y:S02]  /*4af0*/  USEL UR13, UR13, URZ, UP1 ;  /* 0x000000ff0d0d7287 */ /* 0x000fe40008800000 */
[----:B------:R-:W-:Y:S02]  /*4b00*/  UPLOP3.LUT UP1, UPT, UPT, UPT, UPT, 0x80, 0x8 ;  /* 0x000000000008789c */ /* 0x000fe40003f2f070 */
[----:B------:R-:W-:Y:S01]  /*4b10*/  LOP3.LUT R34, R34, UR14, RZ, 0x3c, !PT ;  /* 0x0000000e22227c12 */ /* 0x000fe2000f8e3cff */
[----:B------:R-:W-:Y:S01]  /*4b20*/  SYNCS.ARRIVE.TRANS64.RED.A1T0 RZ, [UR15], RZ ;  /* 0x000000ffffff79a7 */ /* 0x000fe2000810040f */
[----:B------:R-:W-:Y:S07]  /*4b30*/  @P3 BRA `(.L_x_78) ;  /* 0xfffffff4001c3947 */ /* 0x000fee000383ffff */
[----:B------:R-:W-:Y:S01]  /*4b40*/  UIADD3 UR7, UPT, UPT, UR7, 0x78, URZ ;  /* 0x0000007807077890 */ /* 0x000fe2000fffe0ff */
[----:B------:R-:W-:-:S03]  /*4b50*/  SHF.L.U32 R3, R34, 0x1f, RZ ;  /* 0x0000001f22037819 */ /* 0x000fc600000006ff */
[----:B------:R-:W-:-:S09]  /*4b60*/  ULEA UR4, UR13, UR7, 0x3 ;  /* 0x000000070d047291 */ /* 0x000fd2000f8e18ff */
[----:B------:R-:W1:Y:S02]  /*4b70*/  SYNCS.PHASECHK.TRANS64.TRYWAIT P0, [UR4], R3 ;  /* 0x00000003ff0075a7 */ /* 0x000e640008001104 */
[----:B-1----:R-:W-:Y:S05]  /*4b80*/  @!P0 BRA `(.L_x_79) ;  /* 0x0000003000748947 */ /* 0x002fea0003800000 */
.L_x_155:
        /* <DEDUP_REMOVED lines=9> */
.L_x_157:
[----:B------:R-:W-:-:S04]  /*4c20*/  UIADD3 UR5, UPT, UPT, UR5, 0x1, URZ ;  /* 0x0000000105057890 */ /* 0x000fc8000fffe0ff */
[----:B------:R-:W-:-:S04]  /*4c30*/  UISETP.NE.AND UP0, UPT, UR5, 0x3, UPT ;  /* 0x000000030500788c */ /* 0x000fc8000bf05270 */
[----:B------:R-:W-:Y:S02]  /*4c40*/  USEL UR4, URZ, 0x1, UP0 ;  /* 0x00000001ff047887 */ /* 0x000fe40008000000 */
[----:B------:R-:W-:-:S04]  /*4c50*/  USEL UR5, UR5, URZ, UP0 ;  /* 0x000000ff05057287 */ /* 0x000fc80008000000 */
[----:B------:R-:W-:Y:S01]  /*4c60*/  ULEA UR5, UR5, UR7, 0x3 ;  /* 0x0000000705057291 */ /* 0x000fe2000f8e18ff */
[----:B-1----:R-:W-:-:S04]  /*4c70*/  LOP3.LUT R3, R34, UR4, RZ, 0x3c, !PT ;  /* 0x0000000422037c12 */ /* 0x002fc8000f8e3cff */
[----:B------:R-:W-:Y:S01]  /*4c80*/  SHF.L.U32 R3, R3, 0x1f, RZ ;  /* 0x0000001f03037819 */ /* 0x000fe200000006ff */
[----:B------:R-:W-:-:S07]  /*4c90*/  IMAD.U32 R0, RZ, RZ, UR5 ;  /* 0x00000005ff007e24 */ /* 0x000fce000f8e00ff */
.L_x_81:
[----:B-1----:R1:W3:Y:S02]  /*4ca0*/  SYNCS.PHASECHK.TRANS64.TRYWAIT P0, [R0+URZ], R3 ;  /* 0x00000003000075a7 */ /* 0x0022e400080011ff */
[----:B---3--:R-:W-:Y:S05]  /*4cb0*/  @!P0 NANOSLEEP.SYNCS 0x989680 ;  /* 0x009896800000895d */ /* 0x008fea0003900000 */
[----:B------:R-:W3:Y:S02]  /*4cc0*/  @!P0 SYNCS.PHASECHK.TRANS64 P0, [R0+URZ], R3 ;  /* 0x00000003000085a7 */ /* 0x000ee400080010ff */
[----:B--23--:R-:W-:Y:S05]  /*4cd0*/  @P0 EXIT ;  /* 0x000000000000094d */ /* 0x00cfea0003800000 */
[----:B------:R-:W-:Y:S05]  /*4ce0*/  BRA `(.L_x_81) ;  /* 0xfffffffc00ec7947 */ /* 0x000fea000383ffff */
.L_x_69:
[----:B------:R-:W-:-:S06]  /*4cf0*/  UISETP.GE.AND UP1, UPT, UR8, 0x4, UPT ;  /* 0x000000040800788c */ /* 0x000fcc000bf26270 */
[----:B------:R-:W-:-:S13]  /*4d00*/  PLOP3.LUT P0, PT, PT, PT, UP1, 0x80, 0x8 ;  /* 0x000000000008781c */ /* 0x000fda0003f0f018 */
[----:B------:R-:W-:Y:S05]  /*4d10*/  @!P0 EXIT ;  /* 0x000000000000894d */ /* 0x000fea0003800000 */
[----:B------:R-:W-:Y:S01]  /*4d20*/  BAR.SYNC.DEFER_BLOCKING 0x6, 0xa0 ;  /* 0x0182800000007b1d */ /* 0x000fe20000010000 */
[C---:B------:R-:W-:Y:S01]  /*4d30*/  IMAD.SHL.U32 R0, R79.reuse, 0x20, RZ ;  /* 0x000000204f007824 */ /* 0x040fe200078e00ff */
[C---:B------:R-:W-:Y:S01]  /*4d40*/  R2P PR, R79.reuse, 0x6 ;  /* 0x000000064f007804 */ /* 0x040fe20000000000 */
[C---:B------:R-:W-:Y:S02]  /*4d50*/  IMAD.SHL.U32 R72, R79.reuse, 0x4, RZ ;  /* 0x000000044f487824 */ /* 0x040fe400078e00ff */
[C---:B------:R-:W-:Y:S01]  /*4d60*/  IMAD.U32 R32, R79.reuse, 0x10000, RZ ;  /* 0x000100004f207824 */ /* 0x040fe200078e00ff */
[----:B------:R-:W-:Y:S02]  /*4d70*/  UMOV UR48, 0x400 ;  /* 0x0000040000307882 */ /* 0x000fe40000000000 */
[----:B------:R-:W1:Y:S01]  /*4d80*/  LDC R71, c[0x0][0x370] ;  /* 0x0000dc00ff477b82 */ /* 0x000e620000000800 */
[----:B------:R-:W-:Y:S01]  /*4d90*/  ULEA UR48, UR37, UR48, 0x18 ;  /* 0x0000003025307291 */ /* 0x000fe2000f8ec0ff */
[C---:B------:R-:W-:Y:S01]  /*4da0*/  LOP3.LUT R7, R0.reuse, 0xe0, RZ, 0xc0, !PT ;  /* 0x000000e000077812 */ /* 0x040fe200078ec0ff */
[----:B------:R-:W-:Y:S01]  /*4db0*/  IMAD.SHL.U32 R5, R79, 0x10, RZ ;  /* 0x000000104f057824 */ /* 0x000fe200078e00ff */
[----:B------:R-:W-:Y:S01]  /*4dc0*/  LOP3.LUT R0, R0, 0x100, RZ, 0xc0, !PT ;  /* 0x0000010000007812 */ /* 0x000fe200078ec0ff */
[----:B------:R-:W-:Y:S01]  /*4dd0*/  IMAD.MOV.U32 R78, RZ, RZ, 0x8 ;  /* 0x00000008ff4e7424 */ /* 0x000fe200078e00ff */
[----:B------:R-:W-:Y:S01]  /*4de0*/  LOP3.LUT R72, R7, 0x1c, R72, 0xf8, !PT ;  /* 0x0000001c07487812 */ /* 0x000fe200078ef848 */
[----:B------:R-:W-:Y:S01]  /*4df0*/  IMAD.MOV.U32 R77, RZ, RZ, 0x10 ;  /* 0x00000010ff4d7424 */ /* 0x000fe200078e00ff */
[----:B------:R-:W2:Y:S01]  /*4e00*/  LDC R28, c[0x0][0xb0c] ;  /* 0x0002c300ff1c7b82 */ /* 0x000ea20000000800 */
[----:B------:R-:W-:Y:S01]  /*4e10*/  SHF.R.U32.HI R7, RZ, 0x2, R79 ;  /* 0x00000002ff077819 */ /* 0x000fe2000001164f */
[----:B------:R-:W-:Y:S01]  /*4e20*/  IMAD.MOV.U32 R30, RZ, RZ, RZ ;  /* 0x000000ffff1e7224 */ /* 0x000fe200078e00ff */
[----:B------:R-:W-:Y:S01]  /*4e30*/  LOP3.LUT R32, R32, 0x600000, RZ, 0xc0, !PT ;  /* 0x0060000020207812 */ /* 0x000fe200078ec0ff */
[----:B------:R-:W-:Y:S01]  /*4e40*/  IMAD.MOV.U32 R76, RZ, RZ, RZ ;  /* 0x000000ffff4c7224 */ /* 0x000fe200078e00ff */
[----:B------:R-:W-:Y:S01]  /*4e50*/  LOP3.LUT R5, R0, 0x600, R5, 0xf8, !PT ;  /* 0x0000060000057812 */ /* 0x000fe200078ef805 */
[----:B------:R-:W-:Y:S01]  /*4e60*/  IMAD.MOV.U32 R82, RZ, RZ, RZ ;  /* 0x000000ffff527224 */ /* 0x000fe200078e00ff */
[----:B------:R-:W-:Y:S01]  /*4e70*/  LOP3.LUT R72, R72, 0x4, R7, 0x78, !PT ;  /* 0x0000000448487812 */ /* 0x000fe200078e7807 */
[----:B------:R-:W4:Y:S01]  /*4e80*/  LDC R69, c[0x0][0xb20] ;  /* 0x0002c800ff457b82 */ /* 0x000f220000000800 */
[----:B------:R-:W3:Y:S01]  /*4e90*/  LDS R3, [UR48+0x150] ;  /* 0x00015030ff037984 */ /* 0x000ee20008000800 */
[----:B------:R-:W-:Y:S01]  /*4ea0*/  LOP3.LUT R79, R79, 0x60, RZ, 0xc0, !PT ;  /* 0x000000604f4f7812 */ /* 0x000fe200078ec0ff */
[----:B------:R-:W-:Y:S01]  /*4eb0*/  IMAD.MOV.U32 R75, RZ, RZ, RZ ;  /* 0x000000ffff4b7224 */ /* 0x000fe200078e00ff */
[----:B------:R-:W-:Y:S01]  /*4ec0*/  LOP3.LUT R72, R5, R72, RZ, 0xfc, !PT ;  /* 0x0000004805487212 */ /* 0x000fe200078efcff */
[----:B------:R-:W1:Y:S01]  /*4ed0*/  LDCU.64 UR54, c[0x0][0x348] ;  /* 0x00006900ff3677ac */ /* 0x000e620008000a00 */
[----:B------:R-:W-:-:S02]  /*4ee0*/  SEL R78, R78, 0xfffffff8, !P1 ;  /* 0xfffffff84e4e7807 */ /* 0x000fc40004800000 */
[----:B------:R-:W1:Y:S01]  /*4ef0*/  LDC R27, c[0x0][0xb30] ;  /* 0x0002cc00ff1b7b82 */ /* 0x000e620000000800 */
[----:B------:R-:W-:Y:S01]  /*4f00*/  SEL R77, R77, 0xfffffff0, !P2 ;  /* 0xfffffff04d4d7807 */ /* 0x000fe20005000000 */
[----:B------:R-:W1:Y:S01]  /*4f10*/  LDCU.64 UR38, c[0x0][0x888] ;  /* 0x00011100ff2677ac */ /* 0x000e620008000a00 */
[----:B------:R-:W1:Y:S05]  /*4f20*/  LDCU.64 UR44, c[0x0][0x890] ;  /* 0x00011200ff2c77ac */ /* 0x000e6a0008000a00 */
[----:B------:R-:W1:Y:S01]  /*4f30*/  LDC.64 R64, c[0x0][0xb10] ;  /* 0x0002c400ff407b82 */ /* 0x000e620000000a00 */
[----:B------:R-:W-:Y:S01]  /*4f40*/  UMOV UR51, 0x1 ;  /* 0x0000000100337882 */ /* 0x000fe20000000000 */
[----:B------:R-:W-:Y:S01]  /*4f50*/  UMOV UR56, URZ ;  /* 0x000000ff00387c82 */ /* 0x000fe20008000000 */
[----:B------:R-:W-:Y:S01]  /*4f60*/  UIADD3 UR52, UPT, UPT, UR48, 0x400, URZ ;  /* 0x0000040030347890 */ /* 0x000fe2000fffe0ff */
[----:B------:R-:W-:Y:S01]  /*4f70*/  UMOV UR50, URZ ;  /* 0x000000ff00327c82 */ /* 0x000fe20008000000 */
[----:B------:R-:W-:-:S03]  /*4f80*/  UMOV UR49, URZ ;  /* 0x000000ff00317c82 */ /* 0x000fc60008000000 */
[----:B------:R-:W1:Y:S08]  /*4f90*/  LDC.64 R24, c[0x0][0xb18] ;  /* 0x0002c600ff187b82 */ /* 0x000e700000000a00 */
[----:B------:R-:W1:Y:S08]  /*4fa0*/  LDC.64 R22, c[0x0][0xb28] ;  /* 0x0002ca00ff167b82 */ /* 0x000e700000000a00 */
[----:B------:R-:W1:Y:S01]  /*4fb0*/  LDC.64 R62, c[0x0][0x8b0] ;  /* 0x00022c00ff3e7b82 */ /* 0x000e620000000a00 */
[----:B---3--:R-:W-:-:S07]  /*4fc0*/  IMAD.IADD R32, R3, 0x1, R32 ;  /* 0x0000000103207824 */ /* 0x008fce00078e0220 */
[----:B------:R-:W3:Y:S08]  /*4fd0*/  LDC.64 R60, c[0x0][0x8a8] ;  /* 0x00022a00ff3c7b82 */ /* 0x000ef00000000a00 */
[----:B--2-4-:R-:W1:Y:S02]  /*4fe0*/  LDC R70, c[0x0][0x374] ;  /* 0x0000dd00ff467b82 */ /* 0x014e640000000800 */
.L_x_112:
[C---:B------:R-:W-:Y:S02]  /*4ff0*/  LEA R0, R82.reuse, UR48, 0x3 ;  /* 0x0000003052007c11 */ /* 0x040fe4000f8e18ff */
[----:B------:R-:W-:Y:S02]  /*5000*/  SHF.L.U32 R3, R75, 0x1f, RZ ;  /* 0x0000001f4b037819 */ /* 0x000fe400000006ff */
[----:B-1----:R-:W-:Y:S02]  /*5010*/  LEA R16, R82, UR48, 0x4 ;  /* 0x0000003052107c11 */ /* 0x002fe4000f8e20ff */
[----:B------:R-:W2:Y:S02]  /*5020*/  SYNCS.PHASECHK.TRANS64.TRYWAIT P0, [R0+URZ+0xa0], R3 ;  /* 0x0000a003000075a7 */ /* 0x000ea400080011ff */
[----:B--2---:R-:W-:Y:S05]  /*5030*/  @!P0 BRA `(.L_x_82) ;  /* 0x0000002c00788947 */ /* 0x004fea0003800000 */
.L_x_158:
[----:B------:R-:W4:Y:S01]  /*5040*/  LDC.64 R12, c[0x0][0xb10] ;  /* 0x0002c400ff0c7b82 */ /* 0x000f220000000a00 */
[----:B------:R-:W3:Y:S01]  /*5050*/  LDS.128 R16, [R16+0x130] ;  /* 0x0001300010107984 */ /* 0x000ee20000000c00 */
[----:B-1----:R-:W-:Y:S01]  /*5060*/  ISETP.NE.AND P1, PT, R27, 0x1, PT ;  /* 0x000000011b00780c */ /* 0x002fe20003f25270 */
[----:B--2---:R-:W-:Y:S01]  /*5070*/  VIADD R0, R0, 0xb0 ;  /* 0x000000b000007836 */ /* 0x004fe20000000000 */
[----:B------:R-:W-:Y:S04]  /*5080*/  ISETP.GE.AND P0, PT, R26, 0x1, PT ;  /* 0x000000011a00780c */ /* 0x000fe80003f06270 */
[----:B------:R-:W1:Y:S01]  /*5090*/  LDC.64 R10, c[0x0][0xb18] ;  /* 0x0002c600ff0a7b82 */ /* 0x000e620000000a00 */
[----:B------:R-:W-:Y:S01]  /*50a0*/  PRMT R0, RZ, 0x654, R0 ;  /* 0x00000654ff007816 */ /* 0x000fe20000000000 */
[----:B------:R-:W-:Y:S01]  /*50b0*/  @!PT LDS RZ, [RZ] ;  /* 0x00000000fffff984 */ /* 0x000fe20000000800 */
[----:B------:R-:W-:Y:S01]  /*50c0*/  @!PT LDS RZ, [RZ] ;  /* 0x00000000fffff984 */ /* 0x000fe20000000800 */
[----:B------:R-:W-:Y:S01]  /*50d0*/  @!PT LDS RZ, [RZ] ;  /* 0x00000000fffff984 */ /* 0x000fe20000000800 */
[----:B------:R-:W-:Y:S01]  /*50e0*/  @!PT LDS RZ, [RZ] ;  /* 0x00000000fffff984 */ /* 0x000fe20000000800 */
[----:B------:R2:W-:Y:S06]  /*50f0*/  MEMBAR.ALL.CTA ;  /* 0x0000000000007992 */ /* 0x0005ec0000008000 */
[----:B--2---:R-:W2:Y:S01]  /*5100*/  FENCE.VIEW.ASYNC.S ;  /* 0x00000000000073c6 */ /* 0x004ea20000000000 */
[----:B------:R-:W1:Y:S08]  /*5110*/  @!P1 LDC R14, c[0x0][0xb20] ;  /* 0x0002c800ff0e9b82 */ /* 0x000e700000000800 */
[----:B------:R-:W1:Y:S01]  /*5120*/  @!P1 LDC R9, c[0x0][0xb0c] ;  /* 0x0002c300ff099b82 */ /* 0x000e620000000800 */
[----:B--2---:R2:W-:Y:S01]  /*5130*/  SYNCS.ARRIVE.TRANS64.RED.A1T0 RZ, [R0+URZ], RZ ;  /* 0x000000ff00ff79a7 */ /* 0x0045e200081004ff */
[----:B---3--:R-:W-:Y:S04]  /*5140*/  LOP3.LUT P4, RZ, R18, 0x1, RZ, 0xc0, !PT ;  /* 0x0000000112ff7812 */ /* 0x008fe8000788c0ff */
[----:B------:R-:W-:Y:S09]  /*5150*/  P2R R80, PR, RZ, 0x10 ;  /* 0x00000010ff507803 */ /* 0x000ff20000000000 */
[----:B------:R-:W-:Y:S02]  /*5160*/  @P4 MOV R31, R16 ;  /* 0x00000010001f4202 */ /* 0x000fe40000000f00 */
[----:B------:R-:W-:Y:S01]  /*5170*/  @P4 LOP3.LUT R29, R17, 0xffff, RZ, 0xc0, !PT ;  /* 0x0000ffff111d4812 */ /* 0x000fe200078ec0ff */
[----:B--2-4-:R-:W-:Y:S06]  /*5180*/  @!P0 BRA `(.L_x_83) ;  /* 0x0000000000a48947 */ /* 0x014fec0003800000 */
[----:B------:R-:W-:Y:S01]  /*5190*/  IMAD.HI.U32 R36, R70, R25, RZ ;  /* 0x0000001946247227 */ /* 0x000fe200078e00ff */
[----:B------:R-:W-:Y:S02]  /*51a0*/  ISETP.NE.AND P0, PT, R24, 0x1, PT ;  /* 0x000000011800780c */ /* 0x000fe40003f05270 */
[----:B------:R-:W-:Y:S01]  /*51b0*/  ISETP.NE.AND P2, PT, R26, 0x1, PT ;  /* 0x000000011a00780c */ /* 0x000fe20003f45270 */
[-C--:B------:R-:W-:Y:S01]  /*51c0*/  IMAD.HI.U32 R34, R71, R64.reuse, RZ ;  /* 0x0000004047227227 */ /* 0x080fe200078e00ff */
[----:B------:R-:W-:Y:S02]  /*51d0*/  SHF.R.U32.HI R37, RZ, R69, R36 ;  /* 0x00000045ff257219 */ /* 0x000fe40000011624 */
[----:B------:R-:W-:Y:S01]  /*51e0*/  ISETP.NE.AND P3, PT, R28, 0x1, PT ;  /* 0x000000011c00780c */ /* 0x000fe20003f65270 */
[----:B------:R-:W-:Y:S01]  /*51f0*/  IMAD.HI.U32 R40, R29, R25, RZ ;  /* 0x000000191d287227 */ /* 0x000fe200078e00ff */
[----:B------:R-:W-:Y:S02]  /*5200*/  SHF.R.U32.HI R34, RZ, R65, R34 ;  /* 0x00000041ff227219 */ /* 0x000fe40000011622 */
[----:B------:R-:W-:Y:S01]  /*5210*/  SEL R3, R70, R37, !P0 ;  /* 0x0000002546037207 */ /* 0x000fe20004000000 */
[----:B------:R-:W-:Y:S01]  /*5220*/  IMAD.HI.U32 R38, R31, R64, RZ ;  /* 0x000000401f267227 */ /* 0x000fe200078e00ff */
[----:B------:R-:W-:Y:S03]  /*5230*/  SEL R7, R71, R34, !P3 ;  /* 0x0000002247077207 */ /* 0x000fe60005800000 */
[-C--:B------:R-:W-:Y:S01]  /*5240*/  IMAD.HI.U32 R34, R3, R22.reuse, RZ ;  /* 0x0000001603227227 */ /* 0x080fe200078e00ff */
[----:B------:R-:W-:Y:S03]  /*5250*/  SHF.R.U32.HI R38, RZ, R65, R38 ;  /* 0x00000041ff267219 */ /* 0x000fe60000011626 */
[----:B------:R-:W-:Y:S01]  /*5260*/  IMAD.HI.U32 R36, R7, R22, RZ ;  /* 0x0000001607247227 */ /* 0x000fe200078e00ff */
[----:B------:R-:W-:Y:S02]  /*5270*/  @P2 SHF.R.U32.HI R3, RZ, R23, R34 ;  /* 0x00000017ff032219 */ /* 0x000fe40000011622 */
[----:B------:R-:W-:Y:S02]  /*5280*/  SHF.R.U32.HI R34, RZ, R69, R40 ;  /* 0x00000045ff227219 */ /* 0x000fe40000011628 */
[----:B------:R-:W-:Y:S01]  /*5290*/  @P2 SHF.R.U32.HI R7, RZ, R23, R36 ;  /* 0x00000017ff072219 */ /* 0x000fe20000011624 */
[C---:B------:R-:W-:Y:S01]  /*52a0*/  IMAD R2, R26.reuse, R3, RZ ;  /* 0x000000031a027224 */ /* 0x040fe200078e02ff */
[----:B------:R-:W-:Y:S02]  /*52b0*/  SEL R5, R29, R34, !P0 ;  /* 0x000000221d057207 */ /* 0x000fe40004000000 */
[----:B------:R-:W-:Y:S01]  /*52c0*/  SEL R3, R31, R38, !P3 ;  /* 0x000000261f037207 */ /* 0x000fe20005800000 */
[----:B------:R-:W-:Y:S01]  /*52d0*/  IMAD R4, R26, R7, RZ ;  /* 0x000000071a047224 */ /* 0x000fe200078e02ff */
[C---:B------:R-:W-:Y:S01]  /*52e0*/  ISETP.GE.AND P0, PT, R5.reuse, R2, PT ;  /* 0x000000020500720c */ /* 0x040fe20003f06270 */
[----:B------:R-:W-:Y:S03]  /*52f0*/  IMAD.HI.U32 R6, R5, R22, RZ ;  /* 0x0000001605067227 */ /* 0x000fe600078e00ff */
[----:B------:R-:W-:Y:S01]  /*5300*/  ISETP.GE.OR P0, PT, R3, R4, P0 ;  /* 0x000000040300720c */ /* 0x000fe20000706670 */
[----:B------:R-:W-:Y:S01]  /*5310*/  IMAD.MOV R4, RZ, RZ, -R3 ;  /* 0x000000ffff047224 */ /* 0x000fe200078e0a03 */
[-C--:B------:R-:W-:Y:S03]  /*5320*/  SHF.R.U32.HI R6, RZ, R23.reuse, R6 ;  /* 0x00000017ff067219 */ /* 0x080fe60000011606 */
[----:B------:R-:W-:Y:S01]  /*5330*/  IMAD R31, R28, R4, R31 ;  /* 0x000000041c1f7224 */ /* 0x000fe200078e021f */
[----:B------:R-:W-:Y:S05]  /*5340*/  SEL R15, R5, R6, !P2 ;  /* 0x00000006050f7207 */ /* 0x000fea0005000000 */
[----:B------:R-:W-:Y:S02]  /*5350*/  IMAD.MOV R6, RZ, RZ, -R15 ;  /* 0x000000ffff067224 */ /* 0x000fe400078e0a0f */
[C---:B------:R-:W-:Y:S04]  /*5360*/  @!P0 IMAD.HI.U32 R2, R3.reuse, R22, RZ ;  /* 0x0000001603028227 */ /* 0x040fe800078e00ff */
[----:B------:R-:W-:Y:S01]  /*5370*/  IMAD R6, R26, R6, R5 ;  /* 0x000000061a067224 */ /* 0x000fe200078e0205 */
[----:B------:R-:W-:Y:S04]  /*5380*/  @!P0 SHF.R.U32.HI R2, RZ, R23, R2 ;  /* 0x00000017ff028219 */ /* 0x000fe80000011602 */
[----:B------:R-:W-:Y:S02]  /*5390*/  @!P0 SEL R0, R3, R2, !P2 ;  /* 0x0000000203008207 */ /* 0x000fe40005000000 */
[----:B------:R-:W-:Y:S02]  /*53a0*/  IADD3 R2, PT, PT, -R5, RZ, RZ ;  /* 0x000000ff05027210 */ /* 0x000fe40007ffe1ff */
[----:B------:R-:W-:Y:S01]  /*53b0*/  @!P0 IADD3 R8, PT, PT, R15, -R0, RZ ;  /* 0x800000000f088210 */ /* 0x000fe20007ffe0ff */
[----:B------:R-:W-:Y:S02]  /*53c0*/  @!P0 IMAD R0, R7, R6, R0 ;  /* 0x0000000607008224 */ /* 0x000fe400078e0200 */
[----:B------:R-:W-:Y:S02]  /*53d0*/  IMAD R29, R24, R2, R29 ;  /* 0x00000002181d7224 */ /* 0x000fe400078e021d */
[----:B------:R-:W-:Y:S02]  /*53e0*/  @!P0 IMAD R5, R8, R26, R3 ;  /* 0x0000001a08058224 */ /* 0x000fe400078e0203 */
[----:B------:R-:W-:Y:S04]  /*53f0*/  @!P0 IMAD.MOV.U32 R3, RZ, RZ, R0 ;  /* 0x000000ffff038224 */ /* 0x000fe800078e0000 */
[----:B------:R-:W-:Y:S02]  /*5400*/  IMAD R31, R3, R28, R31 ;  /* 0x0000001c031f7224 */ /* 0x000fe400078e021f */
[----:B------:R-:W-:Y:S07]  /*5410*/  IMAD R29, R5, R24, R29 ;  /* 0x00000018051d7224 */ /* 0x000fee00078e021d */
.L_x_83:
[----:B-1----:R-:W-:Y:S01]  /*5420*/  @!P1 ISETP.NE.AND P0, PT, R10, 0x1, PT ;  /* 0x000000010a00980c */ /* 0x002fe20003f05270 */
[----:B------:R-:W-:Y:S01]  /*5430*/  @!P1 IMAD.HI.U32 R0, R31, R12, RZ ;  /* 0x0000000c1f009227 */ /* 0x000fe200078e00ff */
[----:B------:R-:W-:Y:S01]  /*5440*/  @!P1 ISETP.NE.AND P2, PT, R9, 0x1, PT ;  /* 0x000000010900980c */ /* 0x000fe20003f45270 */
[----:B------:R-:W-:Y:S01]  /*5450*/  ULOP3.LUT UP0, URZ, UR52, 0x3f0, URZ, 0xc0, !UPT ;  /* 0x000003f034ff7892 */ /* 0x000fe2000f80c0ff */
[----:B------:R-:W-:Y:S01]  /*5460*/  R2UR UR42, R21 ;  /* 0x00000000152a72ca */ /* 0x000fe200000e0000 */
[----:B------:R-:W-:Y:S01]  /*5470*/  @!P1 IMAD.HI.U32 R3, R29, R11, RZ ;  /* 0x0000000b1d039227 */ /* 0x000fe200078e00ff */
[----:B------:R-:W-:Y:S02]  /*5480*/  @!P1 SHF.R.U32.HI R0, RZ, R13, R0 ;  /* 0x0000000dff009219 */ /* 0x000fe40000011600 */
[----:B------:R-:W-:Y:S01]  /*5490*/  R2UR UR41, R20 ;  /* 0x00000000142972ca */ /* 0x000fe200000e0000 */
[----:B------:R-:W-:Y:S01]  /*54a0*/  VIADD R82, R82, 0x1 ;  /* 0x0000000152527836 */ /* 0x000fe20000000000 */
[----:B------:R-:W-:Y:S02]  /*54b0*/  @!P1 SHF.R.U32.HI R2, RZ, R14, R3 ;  /* 0x0000000eff029219 */ /* 0x000fe40000011603 */
[----:B------:R-:W-:Y:S02]  /*54c0*/  @!P1 SEL R3, R31, R0, !P2 ;  /* 0x000000001f039207 */ /* 0x000fe40005000000 */
[----:B------:R-:W-:Y:S02]  /*54d0*/  @!P1 SEL R2, R29, R2, !P0 ;  /* 0x000000021d029207 */ /* 0x000fe40004000000 */
[----:B------:R-:W-:Y:S01]  /*54e0*/  @P4 SHF.R.U32.HI R74, RZ, 0x10, R17 ;  /* 0x00000010ff4a4819 */ /* 0x000fe20000011611 */
[----:B------:R-:W-:Y:S02]  /*54f0*/  USHF.L.U32 UR42, UR42, 0x6, URZ ;  /* 0x000000062a2a7899 */ /* 0x000fe400080006ff */
[----:B------:R-:W-:Y:S02]  /*5500*/  @!P1 IMAD.IADD R0, R2, 0x1, -R3 ;  /* 0x0000000102009824 */ /* 0x000fe400078e0a03 */
[----:B------:R-:W-:Y:S01]  /*5510*/  @!P1 IMAD.IADD R2, R3, 0x1, -R2 ;  /* 0x0000000103029824 */ /* 0x000fe200078e0a02 */
[----:B------:R-:W-:Y:S01]  /*5520*/  USHF.L.U32 UR41, UR41, 0x6, URZ ;  /* 0x0000000629297899 */ /* 0x000fe200080006ff */
[----:B------:R-:W-:Y:S02]  /*5530*/  @!P1 IMAD R31, R0, R9, R31 ;  /* 0x00000009001f9224 */ /* 0x000fe400078e021f */
[----:B------:R-:W-:Y:S01]  /*5540*/  @!P1 IMAD R29, R2, R10, R29 ;  /* 0x0000000a021d9224 */ /* 0x000fe200078e021d */
[----:B------:R-:W-:Y:S08]  /*5550*/  BRA.U !UP0, `(.L_x_84) ;  /* 0x00000001087c7547 */ /* 0x000ff0000b800000 */
[----:B------:R-:W1:Y:S01]  /*5560*/  LDCU.64 UR8, c[0x4][0x80] ;  /* 0x01001000ff0877ac */ /* 0x000e620008000a00 */
[----:B------:R-:W-:Y:S01]  /*5570*/  MOV R2, 0x0 ;  /* 0x0000000000027802 */ /* 0x000fe20000000f00 */
[----:B------:R-:W-:Y:S02]  /*5580*/  HFMA2 R12, -RZ, RZ, 0, 5.9604644775390625e-08 ;  /* 0x00000001ff0c7431 */ /* 0x000fe400000001ff */
[----:B------:R-:W-:Y:S01]  /*5590*/  IMAD.MOV.U32 R8, RZ, RZ, 0x70 ;  /* 0x00000070ff087424 */ /* 0x000fe200078e00ff */
[----:B------:R2:W3:Y:S01]  /*55a0*/  LDC.64 R14, c[0x4][R2] ;  /* 0x01000000020e7b82 */ /* 0x0004e20000000a00 */
[----:B------:R-:W4:Y:S01]  /*55b0*/  LDCU.64 UR6, c[0x4][0x88] ;  /* 0x01001100ff0677ac */ /* 0x000f220008000a00 */
[----:B------:R-:W-:Y:S01]  /*55c0*/  IMAD.MOV.U32 R13, RZ, RZ, RZ ;  /* 0x000000ffff0d7224 */ /* 0x000fe200078e00ff */
[----:B------:R-:W2:Y:S01]  /*55d0*/  LDCU.64 UR4, c[0x4][0x8] ;  /* 0x01000100ff0477ac */ /* 0x000ea20008000a00 */
[----:B-1----:R-:W-:Y:S01]  /*55e0*/  MOV R5, UR9 ;  /* 0x0000000900057c02 */ /* 0x002fe20008000f00 */
[----:B------:R-:W-:Y:S01]  /*55f0*/  IMAD.U32 R4, RZ, RZ, UR8 ;  /* 0x00000008ff047e24 */ /* 0x000fe2000f8e00ff */
[----:B----4-:R-:W-:Y:S01]  /*5600*/  MOV R7, UR7 ;  /* 0x0000000700077c02 */ /* 0x010fe20008000f00 */
[----:B------:R-:W-:Y:S01]  /*5610*/  IMAD.U32 R6, RZ, RZ, UR6 ;  /* 0x00000006ff067e24 */ /* 0x000fe2000f8e00ff */
[----:B--2---:R-:W-:Y:S01]  /*5620*/  MOV R11, UR5 ;  /* 0x00000005000b7c02 */ /* 0x004fe20008000f00 */
[----:B------:R-:W-:Y:S02]  /*5630*/  IMAD.U32 R10, RZ, RZ, UR4 ;  /* 0x00000004ff0a7e24 */ /* 0x000fe4000f8e00ff */
[----:B------:R-:W-:Y:S07]  /*5640*/  LEPC R20, `(.L_x_85) ;  /* 0x000000001014794e */ /* 0x000fee0000000000 */
[----:B---3-5:R-:W-:Y:S05]  /*5650*/  CALL.ABS.NOINC R14 ;  /* 0x000000000e007343 */ /* 0x028fea0003c00000 */
.L_x_85:
[----:B------:R-:W1:Y:S01]  /*5660*/  LDCU.64 UR8, c[0x4][0x80] ;  /* 0x01001000ff0877ac */ /* 0x000e620008000a00 */
[----:B------:R-:W2:Y:S01]  /*5670*/  LDC.64 R2, c[0x4][R2] ;  /* 0x0100000002027b82 */ /* 0x000ea20000000a00 */
[----:B------:R-:W-:Y:S02]  /*5680*/  HFMA2 R12, -RZ, RZ, 0, 5.9604644775390625e-08 ;  /* 0x00000001ff0c7431 */ /* 0x000fe400000001ff */
[----:B------:R-:W-:Y:S02]  /*5690*/  IMAD.MOV.U32 R8, RZ, RZ, 0x70 ;  /* 0x00000070ff087424 */ /* 0x000fe400078e00ff */
[----:B------:R-:W-:Y:S01]  /*56a0*/  IMAD.MOV.U32 R13, RZ, RZ, RZ ;  /* 0x000000ffff0d7224 */ /* 0x000fe200078e00ff */
[----:B------:R-:W3:Y:S01]  /*56b0*/  LDCU.64 UR6, c[0x4][0x88] ;  /* 0x01001100ff0677ac */ /* 0x000ee20008000a00 */
[----:B------:R-:W4:Y:S01]  /*56c0*/  LDCU.64 UR4, c[0x4][0x8] ;  /* 0x01000100ff0477ac */ /* 0x000f220008000a00 */
[----:B-1----:R-:W-:Y:S02]  /*56d0*/  MOV R4, UR8 ;  /* 0x0000000800047c02 */ /* 0x002fe40008000f00 */
[----:B------:R-:W-:Y:S02]  /*56e0*/  MOV R5, UR9 ;  /* 0x0000000900057c02 */ /* 0x000fe40008000f00 */
[----:B---3--:R-:W-:Y:S01]  /*56f0*/  MOV R7, UR7 ;  /* 0x0000000700077c02 */ /* 0x008fe20008000f00 */
[----:B------:R-:W-:Y:S01]  /*5700*/  IMAD.U32 R6, RZ, RZ, UR6 ;  /* 0x00000006ff067e24 */ /* 0x000fe2000f8e00ff */
[----:B----4-:R-:W-:Y:S01]  /*5710*/  MOV R11, UR5 ;  /* 0x00000005000b7c02 */ /* 0x010fe20008000f00 */
[----:B------:R-:W-:Y:S02]  /*5720*/  IMAD.U32 R10, RZ, RZ, UR4 ;  /* 0x00000004ff0a7e24 */ /* 0x000fe4000f8e00ff */
[----:B------:R-:W-:Y:S07]  /*5730*/  LEPC R20, `(.L_x_84) ;  /* 0x000000001014794e */ /* 0x000fee0000000000 */
[----:B--2---:R-:W-:Y:S05]  /*5740*/  CALL.ABS.NOINC R2 ;  /* 0x0000000002007343 */ /* 0x004fea0003c00000 */
.L_x_84:
[----:B------:R-:W-:Y:S01]  /*5750*/  ISETP.NE.U32.AND P4, PT, R62, RZ, PT ;  /* 0x000000ff3e00720c */ /* 0x000fe20003f85070 */
[----:B------:R-:W-:Y:S01]  /*5760*/  UISETP.NE.AND UP2, UPT, UR53, URZ, UPT ;  /* 0x000000ff3500728c */ /* 0x000fe2000bf45270 */
[----:B------:R-:W-:Y:S01]  /*5770*/  ISETP.NE.U32.AND P2, PT, RZ, UR38, PT ;  /* 0x00000026ff007c0c */ /* 0x000fe2000bf45070 */
[----:B------:R-:W-:Y:S01]  /*5780*/  UISETP.NE.U32.AND UP1, UPT, UR44, URZ, UPT ;  /* 0x000000ff2c00728c */ /* 0x000fe2000bf25070 */
[----:B------:R-:W-:Y:S01]  /*5790*/  ISETP.NE.AND.EX P4, PT, R63, RZ, PT, P4 ;  /* 0x000000ff3f00720c */ /* 0x000fe20003f85340 */
[----:B------:R-:W-:Y:S01]  /*57a0*/  UPLOP3.LUT UP0, UPT, UPT, UPT, UPT, 0x40, 0x4 ;  /* 0x000000000004789c */ /* 0x000fe20003f0e870 */
[----:B------:R-:W-:Y:S01]  /*57b0*/  ISETP.NE.AND.EX P2, PT, RZ, UR39, PT, P2 ;  /* 0x00000027ff007c0c */ /* 0x000fe2000bf45320 */
[----:B------:R-:W-:Y:S01]  /*57c0*/  UISETP.NE.AND.EX UP1, UPT, UR45, URZ, UPT, UP1 ;  /* 0x000000ff2d00728c */ /* 0x000fe2000bf25310 */
[----:B------:R-:W-:Y:S04]  /*57d0*/  PLOP3.LUT P1, PT, PT, PT, UP2, 0x80, 0x8 ;  /* 0x000000000008781c */ /* 0x000fe80003f2f028 */
[----:B------:R-:W-:Y:S06]  /*57e0*/  @UP2 UPLOP3.LUT UP0, UPT, UPT, UPT, UP1, 0x80, 0x8 ;  /* 0x000000000008289c */ /* 0x000fec0003f0f010 */
[----:B------:R-:W-:Y:S01]  /*57f0*/  PLOP3.LUT P0, PT, PT, PT, UP0, 0x80, 0x8 ;  /* 0x000000000008781c */ /* 0x000fe20003f0f008 */
[----:B------:R-:W-:Y:S01]  /*5800*/  @!UPT UIADD3 URZ, UPT, UPT, URZ, URZ, URZ ;  /* 0x000000fffffff290 */ /* 0x000fe2000fffe0ff */
[----:B------:R-:W-:Y:S11]  /*5810*/  BRA.U !UP1, `(.L_x_86) ;  /* 0x0000000109387547 */ /* 0x000ff6000b800000 */
[----:B------:R-:W-:Y:S01]  /*5820*/  UISETP.NE.U32.AND UP0, UPT, UR38, URZ, UPT ;  /* 0x000000ff2600728c */ /* 0x000fe2000bf05070 */
[----:B------:R-:W-:Y:S02]  /*5830*/  HFMA2 R0, -RZ, RZ, 0, 5.9604644775390625e-08 ;  /* 0x00000001ff007431 */ /* 0x000fe400000001ff */
[----:B------:R-:W-:Y:S01]  /*5840*/  IMAD.MOV.U32 R67, RZ, RZ, 0x1 ;  /* 0x00000001ff437424 */ /* 0x000fe200078e00ff */
[----:B------:R-:W-:Y:S06]  /*5850*/  UISETP.NE.AND.EX UP0, UPT, UR39, URZ, UPT, UP0 ;  /* 0x000000ff2700728c */ /* 0x000fec000bf05300 */
[----:B------:R-:W-:Y:S05]  /*5860*/  PLOP3.LUT P3, PT, PT, PT, UP0, 0x80, 0x8 ;  /* 0x000000000008781c */ /* 0x000fea0003f6f008 */
[----:B------:R-:W1:Y:S01]  /*5870*/  @UP0 LDCU.64 UR6, c[0x0][0x888] ;  /* 0x00011100ff0607ac */ /* 0x000e620008000a00 */
[----:B------:R-:W-:Y:S07]  /*5880*/  @UP0 UIMAD UR4, UR36, UR44, URZ ;  /* 0x0000002c240402a4 */ /* 0x000fee000f8e02ff */
[----:B------:R-:W-:Y:S01]  /*5890*/  @!P3 PRMT R67, R0, 0x7610, R67 ;  /* 0x000076100043b816 */ /* 0x000fe20000000043 */
[----:B-1----:R-:W-:Y:S03]  /*58a0*/  @UP0 UIMAD.WIDE UR6, UR4, 0x4, UR6 ;  /* 0x00000004040608a5 */ /* 0x002fe6000f8e0206 */
[----:B------:R-:W1:Y:S03]  /*58b0*/  @!UP0 LDCU UR4, c[0x0][0x880] ;  /* 0x00011000ff0487ac */ /* 0x000e660008000800 */
[----:B------:R-:W-:Y:S01]  /*58c0*/  IMAD.U32 R2, RZ, RZ, UR6 ;  /* 0x00000006ff027e24 */ /* 0x000fe2000f8e00ff */
[----:B------:R-:W-:Y:S05]  /*58d0*/  MOV R3, UR7 ;  /* 0x0000000700037c02 */ /* 0x000fea0008000f00 */
[----:B-----5:R2:W5:Y:S02]  /*58e0*/  @P3 LDG.E R35, desc[UR46][R2.64] ;  /* 0x0000002e02233981 */ /* 0x020564000c1e1900 */
[----:B-12---:R-:W-:Y:S02]  /*58f0*/  @!P3 IMAD.U32 R35, RZ, RZ, UR4 ;  /* 0x00000004ff23be24 */ /* 0x006fe4000f8e00ff */
.L_x_86:
[----:B------:R-:W-:Y:S05]  /*5900*/  @!P4 BRA `(.L_x_87) ;  /* 0x000000000020c947 */ /* 0x000fea0003800000 */
[----:B------:R-:W-:Y:S04]  /*5910*/  ISETP.NE.U32.AND P3, PT, R60, RZ, PT ;  /* 0x000000ff3c00720c */ /* 0x000fe80003f65070 */
[----:B------:R-:W-:Y:S11]  /*5920*/  ISETP.NE.AND.EX P3, PT, R61, RZ, PT, P3 ;  /* 0x000000ff3d00720c */ /* 0x000ff60003f65330 */
[----:B------:R-:W-:Y:S02]  /*5930*/  @!UPT UIADD3 URZ, UPT, UPT, URZ, URZ, URZ ;  /* 0x000000fffffff290 */ /* 0x000fe4000fffe0ff */
[----:B------:R-:W1:Y:S01]  /*5940*/  @P3 LDC.64 R2, c[0x0][0x8a8] ;  /* 0x00022a00ff023b82 */ /* 0x000e620000000a00 */
[----:B------:R-:W-:Y:S04]  /*5950*/  @P3 IMAD R0, R62, UR36, RZ ;  /* 0x000000243e003c24 */ /* 0x000fe8000f8e02ff */
[----:B-1----:R-:W-:Y:S05]  /*5960*/  @P3 IMAD.WIDE R2, R0, 0x4, R2 ;  /* 0x0000000400023825 */ /* 0x002fea00078e0202 */
[----:B-----5:R1:W5:Y:S02]  /*5970*/  @P3 LDG.E R33, desc[UR46][R2.64] ;  /* 0x0000002e02213981 */ /* 0x020364000c1e1900 */
[----:B-1----:R-:W2:Y:S02]  /*5980*/  @!P3 LDC R33, c[0x0][0x8a0] ;  /* 0x00022800ff21bb82 */ /* 0x002ea40000000800 */
.L_x_87:
[----:B-----5:R-:W-:Y:S01]  /*5990*/  FSETP.NEU.AND P3, PT, R35, RZ, PT ;  /* 0x000000ff2300720b */ /* 0x020fe20003f6d000 */
[----:B------:R-:W-:Y:S01]  /*59a0*/  ULOP3.LUT UR4, UR51, 0x1, URZ, 0x3c, !UPT ;  /* 0x0000000133047892 */ /* 0x000fe2000f8e3cff */
[----:B------:R-:W-:Y:S01]  /*59b0*/  SEL R9, RZ, 0xffffffff, P2 ;  /* 0xffffffffff097807 */ /* 0x000fe20001000000 */
[----:B------:R-:W-:Y:S01]  /*59c0*/  BSSY B1, `(.L_x_88) ;  /* 0x000004d000017945 */ /* 0x000fe20003800000 */
[----:B------:R-:W-:Y:S01]  /*59d0*/  @P1 LOP3.LUT P2, RZ, R67, 0xff, RZ, 0xc0, !PT ;  /* 0x000000ff43ff1812 */ /* 0x000fe2000784c0ff */
[----:B------:R-:W-:Y:S01]  /*59e0*/  IMAD.MOV.U32 R87, RZ, RZ, 0x1 ;  /* 0x00000001ff577424 */ /* 0x000fe200078e00ff */
[----:B------:R-:W-:Y:S01]  /*59f0*/  @P1 SEL R2, RZ, 0xffffffff, P3 ;  /* 0xffffffffff021807 */ /* 0x000fe20001800000 */
[----:B------:R-:W-:Y:S01]  /*5a00*/  IMAD.U32 R42, RZ, RZ, UR4 ;  /* 0x00000004ff2a7e24 */ /* 0x000fe2000f8e00ff */
[----:B------:R-:W-:Y:S01]  /*5a10*/  LEA R84, R30, UR48, 0x3 ;  /* 0x000000301e547c11 */ /* 0x000fe2000f8e18ff */
[----:B------:R-:W-:Y:S01]  /*5a20*/  IMAD.U32 R43, RZ, RZ, UR56 ;  /* 0x00000038ff2b7e24 */ /* 0x000fe2000f8e00ff */
[----:B------:R-:W-:Y:S02]  /*5a30*/  @P0 SEL R2, R9, R2, !P2 ;  /* 0x0000000209020207 */ /* 0x000fe40005000000 */
[----:B------:R-:W-:Y:S02]  /*5a40*/  CS2R R46, SRZ ;  /* 0x00000000002e7805 */ /* 0x000fe4000001ff00 */
[----:B------:R-:W-:Y:S02]  /*5a50*/  SHF.L.U32 R7, R76, 0x1f, RZ ;  /* 0x0000001f4c077819 */ /* 0x000fe400000006ff */
[----:B------:R-:W-:Y:S02]  /*5a60*/  CS2R R44, SRZ ;  /* 0x00000000002c7805 */ /* 0x000fe4000001ff00 */
[----:B------:R-:W-:Y:S02]  /*5a70*/  @P1 LOP3.LUT R2, R2, 0x1, RZ, 0xc0, !PT ;  /* 0x0000000102021812 */ /* 0x000fe400078ec0ff */
[----:B------:R-:W-:Y:S02]  /*5a80*/  CS2R R50, SRZ ;  /* 0x0000000000327805 */ /* 0x000fe4000001ff00 */
[----:B------:R-:W-:Y:S02]  /*5a90*/  PLOP3.LUT P2, PT, PT, PT, UP1, 0x80, 0x8 ;  /* 0x000000000008781c */ /* 0x000fe40003f4f018 */
[----:B------:R-:W-:Y:S02]  /*5aa0*/  CS2R R48, SRZ ;  /* 0x0000000000307805 */ /* 0x000fe4000001ff00 */
[----:B------:R-:W-:Y:S01]  /*5ab0*/  ISETP.NE.U32.OR P5, PT, R2, 0x1, !P1 ;  /* 0x000000010200780c */ /* 0x000fe20004fa5470 */
[----:B------:R-:W-:Y:S01]  /*5ac0*/  IMAD.U32 R2, RZ, RZ, UR56 ;  /* 0x00000038ff027e24 */ /* 0x000fe2000f8e00ff */
[----:B------:R-:W-:Y:S02]  /*5ad0*/  LEA.HI R5, R30, R30, RZ, 0x1 ;  /* 0x0000001e1e057211 */ /* 0x000fe400078f08ff */
[----:B------:R-:W-:Y:S02]  /*5ae0*/  CS2R R54, SRZ ;  /* 0x0000000000367805 */ /* 0x000fe4000001ff00 */
[----:B------:R-:W-:Y:S02]  /*5af0*/  LOP3.LUT P4, R81, R67, 0xff, RZ, 0xc0, !PT ;  /* 0x000000ff43517812 */ /* 0x000fe4000788c0ff */
[----:B------:R-:W-:Y:S02]  /*5b00*/  CS2R R52, SRZ ;  /* 0x0000000000347805 */ /* 0x000fe4000001ff00 */
[----:B------:R-:W-:Y:S01]  /*5b10*/  LEA R0, R2, UR48, 0x3 ;  /* 0x0000003002007c11 */ /* 0x000fe2000f8e18ff */
[C---:B------:R-:W-:Y:S01]  /*5b20*/  IMAD.SHL.U32 R3, R5.reuse, 0x20, RZ ;  /* 0x0000002005037824 */ /* 0x040fe200078e00ff */
[----:B------:R-:W-:Y:S02]  /*5b30*/  SEL R2, RZ, 0xffffffff, P3 ;  /* 0xffffffffff027807 */ /* 0x000fe40001800000 */
[----:B------:R-:W-:Y:S02]  /*5b40*/  CS2R R58, SRZ ;  /* 0x00000000003a7805 */ /* 0x000fe4000001ff00 */
[----:B------:R-:W-:Y:S02]  /*5b50*/  LOP3.LUT R5, R5, 0xffe, RZ, 0xc0, !PT ;  /* 0x00000ffe05057812 */ /* 0x000fe400078ec0ff */
[----:B------:R-:W-:Y:S02]  /*5b60*/  CS2R R56, SRZ ;  /* 0x0000000000387805 */ /* 0x000fe4000001ff00 */
[----:B------:R-:W-:Y:S02]  /*5b70*/  @P2 SEL R2, R9, R2, !P4 ;  /* 0x0000000209022207 */ /* 0x000fe40006000000 */
[----:B------:R-:W-:Y:S01]  /*5b80*/  @P5 SHF.L.U32 R11, R42, 0x1f, RZ ;  /* 0x0000001f2a0b5819 */ /* 0x000fe200000006ff */
[----:B------:R-:W-:Y:S01]  /*5b90*/  IMAD.IADD R34, R30, 0x1, -R5 ;  /* 0x000000011e227824 */ /* 0x000fe200078e0a05 */
[----:B------:R-:W-:Y:S02]  /*5ba0*/  LOP3.LUT R3, R3, 0xffffffc0, RZ, 0xc0, !PT ;  /* 0xffffffc003037812 */ /* 0x000fe400078ec0ff */
[----:B------:R-:W1:Y:S01]  /*5bb0*/  @P5 SYNCS.PHASECHK.TRANS64.TRYWAIT P1, [R0+URZ+0x60], R11 ;  /* 0x0000600b000055a7 */ /* 0x000e6200080211ff */
[----:B------:R-:W-:Y:S02]  /*5bc0*/  LOP3.LUT R2, R2, 0x1, RZ, 0xc0, !PT ;  /* 0x0000000102027812 */ /* 0x000fe400078ec0ff */
[----:B------:R-:W-:Y:S01]  /*5bd0*/  IMAD.IADD R3, R32, 0x1, R3 ;  /* 0x0000000120037824 */ /* 0x000fe200078e0203 */
[----:B------:R-:W-:Y:S02]  /*5be0*/  P2R R83, PR, RZ, 0x20 ;  /* 0x00000020ff537803 */ /* 0x000fe40000000000 */
[----:B------:R-:W-:Y:S01]  /*5bf0*/  ISETP.NE.U32.AND P2, PT, R2, 0x1, PT ;  /* 0x000000010200780c */ /* 0x000fe20003f45070 */
[----:B------:R-:W-:Y:S03]  /*5c00*/  IMAD R34, R34, 0x100000, R3 ;  /* 0x0010000022227824 */ /* 0x000fe600078e0203 */
[----:B------:R-:W-:Y:S01]  /*5c10*/  P2R R88, PR, RZ, 0x4 ;  /* 0x00000004ff587803 */ /* 0x000fe20000000000 */
[----:B------:R3:W4:Y:S01]  /*5c20*/  SYNCS.PHASECHK.TRANS64.TRYWAIT P0, [R84+URZ+0xc0], R7 ;  /* 0x0000c007540075a7 */ /* 0x00072200080011ff */
[----:B-1----:R-:W-:Y:S01]  /*5c30*/  @P5 SEL R87, RZ, 0x1, !P1 ;  /* 0x00000001ff575807 */ /* 0x002fe20004800000 */
[----:B---3--:R-:W-:Y:S06]  /*5c40*/  @!P5 BRA `(.L_x_89) ;  /* 0x000000000090d947 */ /* 0x008fec0003800000 */
[----:B------:R-:W-:Y:S01]  /*5c50*/  HFMA2 R55, -RZ, RZ, 0, 0 ;  /* 0x00000000ff377431 */ /* 0x000fe200000001ff */
[----:B------:R-:W-:Y:S01]  /*5c60*/  ISETP.NE.AND P1, PT, R87, RZ, PT ;  /* 0x000000ff5700720c */ /* 0x000fe20003f25270 */
[----:B------:R-:W-:Y:S01]  /*5c70*/  IMAD.U32 R3, RZ, RZ, UR56 ;  /* 0x00000038ff037e24 */ /* 0x000fe2000f8e00ff */
[----:B------:R-:W-:Y:S11]  /*5c80*/  BSSY B0, `(.L_x_90) ;  /* 0x0000005000007945 */ /* 0x000ff60003800000 */
[----:B------:R-:W-:Y:S05]  /*5c90*/  @P1 BRA `(.L_x_91) ;  /* 0x00000000000c1947 */ /* 0x000fea0003800000 */
[----:B------:R-:W-:Y:S04]  /*5ca0*/  SHF.L.U32 R5, R42, 0x1f, RZ ;  /* 0x0000001f2a057819 */ /* 0x000fe800000006ff */
[----:B------:R-:W1:Y:S02]  /*5cb0*/  SYNCS.PHASECHK.TRANS64.TRYWAIT P1, [R0+URZ+0x60], R5 ;  /* 0x00006005000075a7 */ /* 0x000e6400080211ff */
[----:B-1----:R-:W-:Y:S05]  /*5cc0*/  @!P1 BRA `(.L_x_92) ;  /* 0x0000002000689947 */ /* 0x002fea0003800000 */
.L_x_91:
[----:B------:R-:W-:Y:S05]  /*5cd0*/  BSYNC B0 ;  /* 0x0000000000007941 */ /* 0x000fea0003800000 */
.L_x_90:
[----:B------:R-:W-:Y:S01]  /*5ce0*/  ISETP.NE.AND P1, PT, R88, RZ, PT ;  /* 0x000000ff5800720c */ /* 0x000fe20003f25270 */
[----:B------:R-:W-:Y:S01]  /*5cf0*/  IMAD.MOV.U32 R54, RZ, RZ, RZ ;  /* 0x000000ffff367224 */ /* 0x000fe200078e00ff */
[----:B------:R-:W-:Y:S02]  /*5d00*/  CS2R R52, SRZ ;  /* 0x0000000000347805 */ /* 0x000fe4000001ff00 */
[----:B------:R-:W-:Y:S02]  /*5d10*/  CS2R R58, SRZ ;  /* 0x00000000003a7805 */ /* 0x000fe4000001ff00 */
[----:B------:R-:W-:Y:S02]  /*5d20*/  CS2R R56, SRZ ;  /* 0x0000000000387805 */ /* 0x000fe4000001ff00 */
[----:B------:R-:W-:Y:S02]  /*5d30*/  CS2R R50, SRZ ;  /* 0x0000000000327805 */ /* 0x000fe4000001ff00 */
[----:B------:R-:W-:Y:S02]  /*5d40*/  CS2R R48, SRZ ;  /* 0x0000000000307805 */ /* 0x000fe4000001ff00 */
[----:B------:R-:W-:Y:S02]  /*5d50*/  CS2R R46, SRZ ;  /* 0x00000000002e7805 */ /* 0x000fe4000001ff00 */
[----:B------:R-:W-:Y:S01]  /*5d60*/  CS2R R44, SRZ ;  /* 0x00000000002c7805 */ /* 0x000fe2000001ff00 */
[----:B------:R-:W-:Y:S01]  /*5d70*/  @P1 IMAD R4, R3, 0x800, R72 ;  /* 0x0000080003041824 */ /* 0x000fe200078e0248 */
[----:B------:R-:W-:Y:S05]  /*5d80*/  @P1 WARPSYNC.ALL ;  /* 0x0000000000001948 */ /* 0x000fea0003800000 */
[----:B------:R-:W-:Y:S01]  /*5d90*/  @P1 LEA R4, R4, UR48, 0x2 ;  /* 0x0000003004041c11 */ /* 0x000fe2000f8e10ff */
[----:B------:R-:W-:Y:S04]  /*5da0*/  UIADD3 UR5, UPT, UPT, UR56, 0x1, URZ ;  /* 0x0000000138057890 */ /* 0x000fe8000fffe0ff */
[----:B------:R3:W2:Y:S01]  /*5db0*/  @P1 LDSM.16.M88.4 R56, [R4+0x400] ;  /* 0x000400000438183b */ /* 0x0006a20000000200 */
[----:B-1----:R-:W-:Y:S01]  /*5dc0*/  @P1 VIADD R0, R4, 0x400 ;  /* 0x0000040004001836 */ /* 0x002fe20000000000 */
[----:B------:R-:W-:Y:S01]  /*5dd0*/  UISETP.NE.AND UP0, UPT, UR5, 0x3, UPT ;  /* 0x000000030500788c */ /* 0x000fe2000bf05270 */
[C---:B------:R-:W-:Y:S02]  /*5de0*/  @P1 IMAD R2, R78.reuse, 0x4, R4 ;  /* 0x000000044e021824 */ /* 0x040fe400078e0204 */
[C---:B------:R-:W-:Y:S01]  /*5df0*/  @P1 IMAD R5, R77.reuse, 0x4, R0 ;  /* 0x000000044d051824 */ /* 0x040fe200078e0200 */
[----:B------:R-:W-:Y:S01]  /*5e00*/  USEL UR4, URZ, 0x1, UP0 ;  /* 0x00000001ff047887 */ /* 0x000fe20008000000 */
[----:B------:R-:W-:Y:S01]  /*5e10*/  @P1 IMAD R0, R77, 0x4, R4 ;  /* 0x000000044d001824 */ /* 0x000fe200078e0204 */
[----:B------:R3:W1:Y:S01]  /*5e20*/  @P1 LDSM.16.M88.4 R52, [R2+0x400] ;  /* 0x000400000234183b */ /* 0x0006620000000200 */
[----:B------:R-:W-:Y:S01]  /*5e30*/  @P1 IMAD R3, R78, 0x4, R5 ;  /* 0x000000044e031824 */ /* 0x000fe200078e0205 */
[----:B------:R-:W-:Y:S02]  /*5e40*/  USEL UR5, UR5, URZ, UP0 ;  /* 0x000000ff05057287 */ /* 0x000fe40008000000 */
[----:B------:R3:W1:Y:S01]  /*5e50*/  @P1 LDSM.16.M88.4 R48, [R0+0x400] ;  /* 0x000400000030183b */ /* 0x0006620000000200 */
[----:B------:R-:W-:Y:S03]  /*5e60*/  LOP3.LUT R42, R42, UR4, RZ, 0x3c, !PT ;  /* 0x000000042a2a7c12 */ /* 0x000fe6000f8e3cff */
[----:B------:R3:W1:Y:S01]  /*5e70*/  @P1 LDSM.16.M88.4 R44, [R3] ;  /* 0x00000000032c183b */ /* 0x0006620000000200 */
[----:B------:R-:W-:Y:S03]  /*5e80*/  IMAD.U32 R43, RZ, RZ, UR5 ;  /* 0x00000005ff2b7e24 */ /* 0x000fe6000f8e00ff */
.L_x_89:
[----:B------:R-:W-:Y:S05]  /*5e90*/  BSYNC B1 ;  /* 0x0000000000017941 */ /* 0x000fea0003800000 */
.L_x_88:
[----:B---3--:R-:W-:Y:S04]  /*5ea0*/  SHF.R.U32.HI R0, RZ, 0x15, R34 ;  /* 0x00000015ff007819 */ /* 0x008fe80000011622 */
[----:B------:R-:W-:Y:S01]  /*5eb0*/  LOP3.LUT P1, RZ, R0, 0x3, R73, 0x48, !PT ;  /* 0x0000000300ff7812 */ /* 0x000fe20007824849 */
[----:B------:R-:W-:Y:S01]  /*5ec0*/  @!UPT UIADD3 URZ, UPT, UPT, URZ, URZ, URZ ;  /* 0x000000fffffff290 */ /* 0x000fe2000fffe0ff */
[----:B----4-:R-:W-:Y:S11]  /*5ed0*/  @P0 BRA `(.L_x_93) ;  /* 0x0000000000080947 */ /* 0x010ff60003800000 */
[----:B------:R-:W3:Y:S02]  /*5ee0*/  SYNCS.PHASECHK.TRANS64.TRYWAIT P0, [R84+URZ+0xc0], R7 ;  /* 0x0000c007540075a7 */ /* 0x000ee400080011ff */
[----:B---3--:R-:W-:Y:S05]  /*5ef0*/  @!P0 BRA `(.L_x_94) ;  /* 0x0000001c00f08947 */ /* 0x008fea0003800000 */
.L_x_93:
[----:B------:R-:W-:Y:S05]  /*5f00*/  @!P1 BRA `(.L_x_95) ;  /* 0x0000000000409947 */ /* 0x000fea0003800000 */
[----:B------:R-:W4:Y:S01]  /*5f10*/  LDCU.64 UR8, c[0x4][0x70] ;  /* 0x01000e00ff0877ac */ /* 0x000f220008000a00 */
[----:B------:R-:W-:Y:S01]  /*5f20*/  MOV R3, 0x0 ;  /* 0x0000000000037802 */ /* 0x000fe20000000f00 */
[----:B------:R-:W-:Y:S02]  /*5f30*/  HFMA2 R12, -RZ, RZ, 0, 5.9604644775390625e-08 ;  /* 0x00000001ff0c7431 */ /* 0x000fe400000001ff */
[----:B------:R-:W-:Y:S02]  /*5f40*/  IMAD.MOV.U32 R8, RZ, RZ, 0x192 ;  /* 0x00000192ff087424 */ /* 0x000fe400078e00ff */
[----:B------:R-:W-:Y:S01]  /*5f50*/  IMAD.MOV.U32 R13, RZ, RZ, RZ ;  /* 0x000000ffff0d7224 */ /* 0x000fe200078e00ff */
[----:B------:R-:W3:Y:S01]  /*5f60*/  LDCU.64 UR6, c[0x4][0x78] ;  /* 0x01000f00ff0677ac */ /* 0x000ee20008000a00 */
[----:B------:R-:W1:Y:S01]  /*5f70*/  LDC.64 R2, c[0x4][R3] ;  /* 0x0100000003027b82 */ /* 0x000e620000000a00 */
[----:B------:R-:W5:Y:S01]  /*5f80*/  LDCU.64 UR4, c[0x4][0x10] ;  /* 0x01000200ff0477ac */ /* 0x000f620008000a00 */
[----:B----4-:R-:W-:Y:S01]  /*5f90*/  MOV R5, UR9 ;  /* 0x0000000900057c02 */ /* 0x010fe20008000f00 */
[----:B------:R-:W-:Y:S01]  /*5fa0*/  IMAD.U32 R4, RZ, RZ, UR8 ;  /* 0x00000008ff047e24 */ /* 0x000fe2000f8e00ff */
[----:B---3--:R-:W-:Y:S01]  /*5fb0*/  MOV R7, UR7 ;  /* 0x0000000700077c02 */ /* 0x008fe20008000f00 */
[----:B------:R-:W-:Y:S01]  /*5fc0*/  IMAD.U32 R6, RZ, RZ, UR6 ;  /* 0x00000006ff067e24 */ /* 0x000fe2000f8e00ff */
[----:B-----5:R-:W-:Y:S01]  /*5fd0*/  MOV R11, UR5 ;  /* 0x00000005000b7c02 */ /* 0x020fe20008000f00 */
[----:B------:R-:W-:Y:S02]  /*5fe0*/  IMAD.U32 R10, RZ, RZ, UR4 ;  /* 0x00000004ff0a7e24 */ /* 0x000fe4000f8e00ff */
[----:B------:R-:W-:Y:S07]  /*5ff0*/  LEPC R20, `(.L_x_95) ;  /* 0x000000001014794e */ /* 0x000fee0000000000 */
[----:B-12---:R-:W-:Y:S05]  /*6000*/  CALL.ABS.NOINC R2 ;  /* 0x0000000002007343 */ /* 0x006fea0003c00000 */
.L_x_95:
[----:B--2---:R-:W-:Y:S01]  /*6010*/  LOP3.LUT R20, R56, 0xffffe000, RZ, 0xc0, !PT ;  /* 0xffffe00038147812 */ /* 0x004fe200078ec0ff */
[----:B------:R-:W-:Y:S05]  /*6020*/  WARPSYNC.ALL ;  /* 0x0000000000007948 */ /* 0x000fea0003800000 */
[----:B------:R-:W-:Y:S01]  /*6030*/  R2UR UR4, R34 ;  /* 0x00000000220472ca */ /* 0x000fe200000e0000 */
[----:B------:R-:W-:Y:S01]  /*6040*/  IMAD.SHL.U32 R86, R78, 0x4, RZ ;  /* 0x000000044e567824 */ /* 0x000fe200078e00ff */
[----:B------:R-:W-:Y:S01]  /*6050*/  LOP3.LUT R21, R57, 0xffffe000, RZ, 0xc0, !PT ;  /* 0xffffe00039157812 */ /* 0x000fe200078ec0ff */
[----:B------:R-:W-:Y:S01]  /*6060*/  IMAD.U32 R85, RZ, RZ, UR56 ;  /* 0x00000038ff557e24 */ /* 0x000fe2000f8e00ff */
[----:B------:R-:W-:Y:S01]  /*6070*/  LOP3.LUT R40, R58, 0xffffe000, RZ, 0xc0, !PT ;  /* 0xffffe0003a287812 */ /* 0x000fe200078ec0ff */
[----:B------:R-:W-:Y:S01]  /*6080*/  BSSY.RECONVERGENT B0, `(.L_x_96) ;  /* 0x0000059000007945 */ /* 0x000fe20003800200 */
[----:B-1----:R-:W-:Y:S01]  /*6090*/  LOP3.LUT R41, R54, 0xffffe000, RZ, 0xc0, !PT ;  /* 0xffffe00036297812 */ /* 0x002fe200078ec0ff */
[----:B------:R-:W-:Y:S01]  /*60a0*/  IMAD R89, R85, 0x800, R72 ;  /* 0x0000080055597824 */ /* 0x000fe200078e0248 */
[----:B------:R-:W-:Y:S01]  /*60b0*/  ISETP.NE.AND P0, PT, R79, RZ, PT ;  /* 0x000000ff4f00720c */ /* 0x000fe20003f05270 */
[----:B------:R-:W-:Y:S03]  /*60c0*/  IMAD.SHL.U32 R85, R77, 0x4, RZ ;  /* 0x000000044d557824 */ /* 0x000fe600078e00ff */
[----:B------:R-:W-:Y:S01]  /*60d0*/  LEA R89, R89, UR48, 0x2 ;  /* 0x0000003059597c11 */ /* 0x000fe2000f8e10ff */
[----:B---3--:R-:W1:Y:S03]  /*60e0*/  LDTM.16dp128bit.x8 R4, tmem[UR4] ;  /* 0x00000004000479ee */ /* 0x008e660008180000 */
[C-C-:B------:R-:W-:Y:S02]  /*60f0*/  IADD3 R92, PT, PT, R86.reuse, 0x400, R89.reuse ;  /* 0x00000400565c7810 */ /* 0x140fe40007ffe059 */
[----:B------:R-:W-:Y:S05]  /*6100*/  IADD3 R91, PT, PT, R85, 0x400, R89 ;  /* 0x00000400555b7810 */ /* 0x000fea0007ffe059 */
[----:B------:R-:W-:Y:S02]  /*6110*/  IMAD.IADD R90, R86, 0x1, R91 ;  /* 0x00000001565a7824 */ /* 0x000fe400078e025b */
[C---:B-1----:R-:W-:Y:S01]  /*6120*/  FMUL R0, R33.reuse, R4 ;  /* 0x0000000421007220 */ /* 0x042fe20000400000 */
[C---:B------:R-:W-:Y:S01]  /*6130*/  FMUL R2, R33.reuse, R5 ;  /* 0x0000000521027220 */ /* 0x040fe20000400000 */
[C---:B------:R-:W-:Y:S01]  /*6140*/  FMUL R3, R33.reuse, R6 ;  /* 0x0000000621037220 */ /* 0x040fe20000400000 */
[----:B------:R-:W-:Y:S01]  /*6150*/  FMUL R7, R33, R7 ;  /* 0x0000000721077220 */ /* 0x000fe20000400000 */
[----:B------:R-:W-:Y:S01]  /*6160*/  FFMA R36, R35, R20, R0 ;  /* 0x0000001423247223 */ /* 0x000fe20000000000 */
[----:B------:R-:W-:Y:S01]  /*6170*/  LOP3.LUT R20, R59, 0xffffe000, RZ, 0xc0, !PT ;  /* 0xffffe0003b147812 */ /* 0x000fe200078ec0ff */
[C---:B------:R-:W-:Y:S01]  /*6180*/  FFMA R37, R35.reuse, R21, R2 ;  /* 0x0000001523257223 */ /* 0x040fe20000000002 */
[----:B------:R-:W-:Y:S01]  /*6190*/  LOP3.LUT R21, R52, 0xffffe000, RZ, 0xc0, !PT ;  /* 0xffffe00034157812 */ /* 0x000fe200078ec0ff */
[----:B------:R-:W-:Y:S01]  /*61a0*/  FFMA R38, R35, R40, R3 ;  /* 0x0000002823267223 */ /* 0x000fe20000000003 */
[----:B------:R-:W-:Y:S01]  /*61b0*/  LOP3.LUT R40, R53, 0xffffe000, RZ, 0xc0, !PT ;  /* 0xffffe00035287812 */ /* 0x000fe200078ec0ff */
[----:B------:R-:W-:Y:S01]  /*61c0*/  FMUL R4, R33, R8 ;  /* 0x0000000821047220 */ /* 0x000fe20000400000 */
[----:B------:R-:W-:Y:S01]  /*61d0*/  F2FP.TF32.F32.PACK_B R36, R36 ;  /* 0x00000024ff24723e */ /* 0x000fe200024050ff */
[----:B------:R-:W-:Y:S01]  /*61e0*/  FFMA R39, R35, R20, R7 ;  /* 0x0000001423277223 */ /* 0x000fe20000000007 */
[----:B------:R-:W-:Y:S01]  /*61f0*/  LOP3.LUT R20, R55, 0xffffe000, RZ, 0xc0, !PT ;  /* 0xffffe00037147812 */ /* 0x000fe200078ec0ff */
[C---:B------:R-:W-:Y:S01]  /*6200*/  FMUL R5, R33.reuse, R9 ;  /* 0x0000000921057220 */ /* 0x040fe20000400000 */
[----:B------:R-:W-:Y:S01]  /*6210*/  F2FP.TF32.F32.PACK_B R37, R37 ;  /* 0x00000025ff25723e */ /* 0x000fe200024050ff */
[C---:B------:R-:W-:Y:S01]  /*6220*/  FMUL R6, R33.reuse, R10 ;  /* 0x0000000a21067220 */ /* 0x040fe20000400000 */
[----:B------:R-:W-:Y:S01]  /*6230*/  F2FP.TF32.F32.PACK_B R38, R38 ;  /* 0x00000026ff26723e */ /* 0x000fe200024050ff */
[----:B------:R-:W-:Y:S01]  /*6240*/  FMUL R11, R33, R11 ;  /* 0x0000000b210b7220 */ /* 0x000fe20000400000 */
[----:B------:R-:W-:Y:S01]  /*6250*/  F2FP.TF32.F32.PACK_B R39, R39 ;  /* 0x00000027ff27723e */ /* 0x000fe200024050ff */
[C---:B------:R-:W-:Y:S01]  /*6260*/  FFMA R4, R35.reuse, R21, R4 ;  /* 0x0000001523047223 */ /* 0x040fe20000000004 */
[----:B------:R-:W-:Y:S01]  /*6270*/  LOP3.LUT R21, R48, 0xffffe000, RZ, 0xc0, !PT ;  /* 0xffffe00030157812 */ /* 0x000fe200078ec0ff */
[----:B------:R-:W-:Y:S01]  /*6280*/  FFMA R5, R35, R40, R5 ;  /* 0x0000002823057223 */ /* 0x000fe20000000005 */
[----:B------:R-:W-:Y:S01]  /*6290*/  LOP3.LUT R40, R51, 0xffffe000, RZ, 0xc0, !PT ;  /* 0xffffe00033287812 */ /* 0x000fe200078ec0ff */
[----:B------:R-:W-:Y:S01]  /*62a0*/  FFMA R6, R35, R41, R6 ;  /* 0x0000002923067223 */ /* 0x000fe20000000006 */
[----:B------:R-:W-:Y:S01]  /*62b0*/  LOP3.LUT R41, R50, 0xffffe000, RZ, 0xc0, !PT ;  /* 0xffffe00032297812 */ /* 0x000fe200078ec0ff */
[----:B------:R-:W-:Y:S01]  /*62c0*/  FMUL R8, R33, R12 ;  /* 0x0000000c21087220 */ /* 0x000fe20000400000 */
[----:B------:R-:W-:Y:S01]  /*62d0*/  F2FP.TF32.F32.PACK_B R4, R4 ;  /* 0x00000004ff04723e */ /* 0x000fe200024050ff */
[----:B------:R-:W-:Y:S01]  /*62e0*/  FFMA R7, R35, R20, R11 ;  /* 0x0000001423077223 */ /* 0x000fe2000000000b */
[----:B------:R-:W-:Y:S01]  /*62f0*/  LOP3.LUT R20, R49, 0xffffe000, RZ, 0xc0, !PT ;  /* 0xffffe00031147812 */ /* 0x000fe200078ec0ff */
[----:B------:R-:W-:Y:S01]  /*6300*/  FMUL R9, R33, R13 ;  /* 0x0000000d21097220 */ /* 0x000fe20000400000 */
[----:B------:R-:W-:Y:S01]  /*6310*/  F2FP.TF32.F32.PACK_B R5, R5 ;  /* 0x00000005ff05723e */ /* 0x000fe200024050ff */
[----:B------:R1:W-:Y:S01]  /*6320*/  STSM.16.M88.4 [R89+0x400], R36 ;  /* 0x0004002459007844 */ /* 0x0003e20000000200 */
[----:B------:R-:W-:Y:S01]  /*6330*/  F2FP.TF32.F32.PACK_B R6, R6 ;  /* 0x00000006ff06723e */ /* 0x000fe200024050ff */
[----:B------:R-:W-:Y:S01]  /*6340*/  FFMA R8, R35, R21, R8 ;  /* 0x0000001523087223 */ /* 0x000fe20000000008 */
[----:B------:R-:W-:Y:S01]  /*6350*/  LOP3.LUT R21, R44, 0xffffe000, RZ, 0xc0, !PT ;  /* 0xffffe0002c157812 */ /* 0x000fe200078ec0ff */
[C---:B------:R-:W-:Y:S01]  /*6360*/  FMUL R10, R33.reuse, R14 ;  /* 0x0000000e210a7220 */ /* 0x040fe20000400000 */
[C---:B------:R-:W-:Y:S01]  /*6370*/  FMUL R15, R33.reuse, R15 ;  /* 0x0000000f210f7220 */ /* 0x040fe20000400000 */
[----:B------:R-:W-:Y:S01]  /*6380*/  FMUL R12, R33, R16 ;  /* 0x00000010210c7220 */ /* 0x000fe20000400000 */
[C---:B------:R-:W-:Y:S01]  /*6390*/  FFMA R9, R35.reuse, R20, R9 ;  /* 0x0000001423097223 */ /* 0x040fe20000000009 */
[C---:B------:R-:W-:Y:S01]  /*63a0*/  FFMA R10, R35.reuse, R41, R10 ;  /* 0x00000029230a7223 */ /* 0x040fe2000000000a */
[C---:B------:R-:W-:Y:S01]  /*63b0*/  FFMA R11, R35.reuse, R40, R15 ;  /* 0x00000028230b7223 */ /* 0x040fe2000000000f */
[----:B------:R-:W-:Y:S01]  /*63c0*/  FFMA R12, R35, R21, R12 ;  /* 0x00000015230c7223 */ /* 0x000fe2000000000c */
[----:B------:R-:W-:Y:S01]  /*63d0*/  LOP3.LUT R20, R45, 0xffffe000, RZ, 0xc0, !PT ;  /* 0xffffe0002d147812 */ /* 0x000fe200078ec0ff */
[C---:B------:R-:W-:Y:S01]  /*63e0*/  FMUL R13, R33.reuse, R17 ;  /* 0x00000011210d7220 */ /* 0x040fe20000400000 */
[----:B------:R-:W-:Y:S01]  /*63f0*/  LOP3.LUT R21, R46, 0xffffe000, RZ, 0xc0, !PT ;  /* 0xffffe0002e157812 */ /* 0x000fe200078ec0ff */
[----:B------:R-:W-:Y:S01]  /*6400*/  FMUL R14, R33, R18 ;  /* 0x00000012210e7220 */ /* 0x000fe20000400000 */
[----:B------:R-:W-:Y:S01]  /*6410*/  LOP3.LUT R40, R47, 0xffffe000, RZ, 0xc0, !PT ;  /* 0xffffe0002f287812 */ /* 0x000fe200078ec0ff */
[----:B------:R-:W-:Y:S01]  /*6420*/  FMUL R19, R33, R19 ;  /* 0x0000001321137220 */ /* 0x000fe20000400000 */
[----:B------:R-:W-:Y:S01]  /*6430*/  F2FP.TF32.F32.PACK_B R7, R7 ;  /* 0x00000007ff07723e */ /* 0x000fe200024050ff */
[C---:B------:R-:W-:Y:S01]  /*6440*/  FFMA R13, R35.reuse, R20, R13 ;  /* 0x00000014230d7223 */ /* 0x040fe2000000000d */
[C---:B------:R-:W-:Y:S01]  /*6450*/  FFMA R14, R35.reuse, R21, R14 ;  /* 0x00000015230e7223 */ /* 0x040fe2000000000e */
[----:B------:R-:W-:Y:S01]  /*6460*/  FFMA R15, R35, R40, R19 ;  /* 0x00000028230f7223 */ /* 0x000fe20000000013 */
[----:B------:R-:W-:Y:S01]  /*6470*/  F2FP.TF32.F32.PACK_B R8, R8 ;  /* 0x00000008ff08723e */ /* 0x000fe200024050ff */
[----:B------:R1:W-:Y:S01]  /*6480*/  STSM.16.M88.4 [R92], R4 ;  /* 0x000000045c007844 */ /* 0x0003e20000000200 */
[----:B------:R-:W-:Y:S02]  /*6490*/  F2FP.TF32.F32.PACK_B R9, R9 ;  /* 0x00000009ff09723e */ /* 0x000fe400024050ff */
[----:B------:R-:W-:Y:S02]  /*64a0*/  F2FP.TF32.F32.PACK_B R10, R10 ;  /* 0x0000000aff0a723e */ /* 0x000fe400024050ff */
[----:B------:R-:W-:Y:S02]  /*64b0*/  F2FP.TF32.F32.PACK_B R11, R11 ;  /* 0x0000000bff0b723e */ /* 0x000fe400024050ff */
[----:B------:R-:W-:Y:S02]  /*64c0*/  F2FP.TF32.F32.PACK_B R12, R12 ;  /* 0x0000000cff0c723e */ /* 0x000fe400024050ff */
[----:B------:R-:W-:Y:S01]  /*64d0*/  F2FP.TF32.F32.PACK_B R13, R13 ;  /* 0x0000000dff0d723e */ /* 0x000fe200024050ff */
[----:B------:R1:W-:Y:S01]  /*64e0*/  STSM.16.M88.4 [R91], R8 ;  /* 0x000000085b007844 */ /* 0x0003e20000000200 */
[----:B------:R-:W-:Y:S02]  /*64f0*/  F2FP.TF32.F32.PACK_B R14, R14 ;  /* 0x0000000eff0e723e */ /* 0x000fe400024050ff */
[----:B------:R-:W-:Y:S05]  /*6500*/  F2FP.TF32.F32.PACK_B R15, R15 ;  /* 0x0000000fff0f723e */ /* 0x000fea00024050ff */
[----:B------:R1:W-:Y:S01]  /*6510*/  STSM.16.M88.4 [R90], R12 ;  /* 0x0000000c5a007844 */ /* 0x0003e20000000200 */
[----:B------:R-:W-:Y:S01]  /*6520*/  @!PT LDS RZ, [RZ] ;  /* 0x00000000fffff984 */ /* 0x000fe20000000800 */
[----:B------:R-:W-:Y:S01]  /*6530*/  @!PT LDS RZ, [RZ] ;  /* 0x00000000fffff984 */ /* 0x000fe20000000800 */
[----:B------:R-:W-:Y:S01]  /*6540*/  @!PT LDS RZ, [RZ] ;  /* 0x00000000fffff984 */ /* 0x000fe20000000800 */
[----:B------:R-:W-:Y:S01]  /*6550*/  @!PT LDS RZ, [RZ] ;  /* 0x00000000fffff984 */ /* 0x000fe20000000800 */
[----:B------:R2:W-:Y:S07]  /*6560*/  MEMBAR.ALL.CTA ;  /* 0x0000000000007992 */ /* 0x0005ee0000008000 */
[----:B--2---:R-:W2:Y:S02]  /*6570*/  FENCE.VIEW.ASYNC.S ;  /* 0x00000000000073c6 */ /* 0x004ea40000000000 */
[----:B--2---:R-:W-:Y:S06]  /*6580*/  BAR.SYNC.DEFER_BLOCKING 0x1, 0x80 ;  /* 0x0042000000007b1d */ /* 0x004fec0000010000 */
[----:B------:R-:W-:Y:S05]  /*6590*/  @P0 BRA `(.L_x_97) ;  /* 0x00000000001c0947 */ /* 0x000fea0003800000 */
[----:B------:R-:W-:Y:S02]  /*65a0*/  UIADD3 UR6, UP0, UPT, UR54, 0x680, URZ ;  /* 0x0000068036067890 */ /* 0x000fe4000ff1e0ff */
[----:B------:R-:W-:Y:S02]  /*65b0*/  ULEA UR4, UR56, UR48, 0xd ;  /* 0x0000003038047291 */ /* 0x000fe4000f8e68ff */
[----:B------:R-:W-:Y:S02]  /*65c0*/  UIADD3.X UR7, UPT, UPT, URZ, UR55, URZ, UP0, !UPT ;  /* 0x00000037ff077290 */ /* 0x000fe400087fe4ff */
[----:B------:R-:W-:Y:S01]  /*65d0*/  UIADD3 UR40, UPT, UPT, UR4, 0x400, URZ ;  /* 0x0000040004287890 */ /* 0x000fe2000fffe0ff */
[----:B------:R-:W-:Y:S08]  /*65e0*/  UMOV UR43, UR36 ;  /* 0x00000024002b7c82 */ /* 0x000ff00008000000 */
[----:B------:R2:W-:Y:S02]  /*65f0*/  UTMASTG.3D [UR40], [UR6] ;  /* 0x00000028060073b5 */ /* 0x0005e40008010000 */
[----:B--2---:R0:W-:Y:S02]  /*6600*/  UTMACMDFLUSH ;  /* 0x00000000000079b7 */ /* 0x0041e40000000000 */
.L_x_97:
[----:B------:R-:W-:Y:S05]  /*6610*/  BSYNC.RECONVERGENT B0 ;  /* 0x0000000000007941 */ /* 0x000fea0003800200 */
.L_x_96:
[----:B------:R-:W-:Y:S01]  /*6620*/  UIADD3 UR40, UPT, UPT, UR56, 0x1, URZ ;  /* 0x0000000138287890 */ /* 0x000fe2000fffe0ff */
[----:B------:R-:W-:Y:S03]  /*6630*/  BSSY.RECONVERGENT B0, `(.L_x_98) ;  /* 0x0000005000007945 */ /* 0x000fe60003800200 */
[----:B------:R-:W-:Y:S04]  /*6640*/  UISETP.NE.AND UP0, UPT, UR40, 0x3, UPT ;  /* 0x000000032800788c */ /* 0x000fe8000bf05270 */
[----:B------:R-:W-:Y:S01]  /*6650*/  USEL UR43, UR40, URZ, UP0 ;  /* 0x000000ff282b7287 */ /* 0x000fe20008000000 */
[----:B------:R-:W-:Y:S11]  /*6660*/  @P0 BRA `(.L_x_99) ;  /* 0x0000000000040947 */ /* 0x000ff60003800000 */
[----:B------:R-:W-:Y:S04]  /*6670*/  DEPBAR.LE SB0, 0x1 ;  /* 0x000080400000791a */ /* 0x000fe80000000000 */
.L_x_99:
[----:B------:R-:W-:Y:S05]  /*6680*/  BSYNC.RECONVERGENT B0 ;  /* 0x0000000000007941 */ /* 0x000fea0003800200 */
.L_x_98:
[----:B------:R-:W-:Y:S01]  /*6690*/  BAR.SYNC.DEFER_BLOCKING 0x1, 0x80 ;  /* 0x0042000000007b1d */ /* 0x000fe20000010000 */
[----:B------:R-:W-:Y:S01]  /*66a0*/  ISETP.NE.AND P1, PT, R83, RZ, PT ;  /* 0x000000ff5300720c */ /* 0x000fe20003f25270 */
[----:B------:R-:W-:Y:S01]  /*66b0*/  UISETP.NE.AND UP0, UPT, UR50, URZ, UPT ;  /* 0x000000ff3200728c */ /* 0x000fe2000bf05270 */
[----:B------:R-:W-:Y:S11]  /*66c0*/  LEA R2, R43, UR48, 0x3 ;  /* 0x000000302b027c11 */ /* 0x000ff6000f8e18ff */
[----:B------:R-:W-:Y:S01]  /*66d0*/  @P1 SHF.L.U32 R3, R42, 0x1f, RZ ;  /* 0x0000001f2a031819 */ /* 0x000fe200000006ff */
[----:B------:R-:W-:Y:S06]  /*66e0*/  BRA.U !UP0, `(.L_x_100) ;  /* 0x0000000108247547 */ /* 0x000fec000b800000 */
[----:B-1----:R-:W-:Y:S01]  /*66f0*/  IMAD.U32 R5, RZ, RZ, UR49 ;  /* 0x00000031ff057e24 */ /* 0x002fe2000f8e00ff */
[----:B------:R-:W-:Y:S01]  /*6700*/  MOV R0, UR37 ;  /* 0x0000002500007c02 */ /* 0x000fe20008000f00 */
[----:B------:R-:W-:Y:S03]  /*6710*/  UIADD3 UR49, UPT, UPT, UR49, 0x1, URZ ;  /* 0x0000000131317890 */ /* 0x000fe6000fffe0ff */
[----:B------:R-:W-:Y:S01]  /*6720*/  @P1 LEA R5, R5, UR48, 0x3 ;  /* 0x0000003005051c11 */ /* 0x000fe2000f8e18ff */
[----:B------:R-:W-:Y:S04]  /*6730*/  UISETP.NE.AND UP0, UPT, UR49, 0x3, UPT ;  /* 0x000000033100788c */ /* 0x000fe8000bf05270 */
[----:B------:R-:W-:Y:S01]  /*6740*/  @P1 VIADD R5, R5, 0x78 ;  /* 0x0000007805051836 */ /* 0x000fe20000000000 */
[----:B------:R-:W-:Y:S04]  /*6750*/  USEL UR49, UR49, URZ, UP0 ;  /* 0x000000ff31317287 */ /* 0x000fe80008000000 */
[----:B------:R-:W-:Y:S04]  /*6760*/  @P1 PRMT R0, R0, 0x654, R5 ;  /* 0x0000065400001816 */ /* 0x000fe80000000005 */
[----:B------:R2:W-:Y:S04]  /*6770*/  @P1 SYNCS.ARRIVE.TRANS64.RED.A1T0 RZ, [R0+URZ], RZ ;  /* 0x000000ff00ff19a7 */ /* 0x0005e800081004ff */
.L_x_100:
[----:B------:R-:W3:Y:S01]  /*6780*/  @P1 SYNCS.PHASECHK.TRANS64.TRYWAIT P0, [R2+URZ+0x60], R3 ;  /* 0x00006003020015a7 */ /* 0x000ee200080011ff */
[----:B------:R-:W-:Y:S01]  /*6790*/  BSSY B1, `(.L_x_101) ;  /* 0x0000017000017945 */ /* 0x000fe20003800000 */
[----:B---3--:R-:W-:Y:S03]  /*67a0*/  @P1 SEL R87, RZ, 0x1, !P0 ;  /* 0x00000001ff571807 */ /* 0x008fe60004000000 */
[----:B------:R-:W-:Y:S05]  /*67b0*/  @!P1 BRA `(.L_x_102) ;  /* 0x0000000000509947 */ /* 0x000fea0003800000 */
[----:B------:R-:W-:Y:S01]  /*67c0*/  ISETP.NE.AND P1, PT, R88, RZ, PT ;  /* 0x000000ff5800720c */ /* 0x000fe20003f25270 */
[----:B------:R-:W-:Y:S01]  /*67d0*/  BSSY B0, `(.L_x_103) ;  /* 0x000000a000007945 */ /* 0x000fe20003800000 */
[----:B------:R-:W-:Y:S11]  /*67e0*/  ISETP.NE.AND P0, PT, R87, RZ, PT ;  /* 0x000000ff5700720c */ /* 0x000ff60003f05270 */
[----:B-1----:R-:W-:Y:S05]  /*67f0*/  @P1 IMAD R4, R43, 0x800, R72 ;  /* 0x000008002b041824 */ /* 0x002fea00078e0248 */
[----:B------:R-:W-:Y:S05]  /*6800*/  @P1 LEA R4, R4, UR48, 0x2 ;  /* 0x0000003004041c11 */ /* 0x000fea000f8e10ff */
[--C-:B------:R-:W-:Y:S02]  /*6810*/  @P1 IMAD.IADD R3, R85, 0x1, R4.reuse ;  /* 0x0000000155031824 */ /* 0x100fe400078e0204 */
[----:B--2---:R-:W-:Y:S01]  /*6820*/  @P1 IMAD.IADD R0, R86, 0x1, R4 ;  /* 0x0000000156001824 */ /* 0x004fe200078e0204 */
[----:B------:R-:W-:Y:S06]  /*6830*/  @P0 BRA `(.L_x_104) ;  /* 0x00000000000c0947 */ /* 0x000fec0003800000 */
[----:B------:R-:W-:Y:S04]  /*6840*/  SHF.L.U32 R5, R42, 0x1f, RZ ;  /* 0x0000001f2a057819 */ /* 0x000fe800000006ff */
[----:B------:R-:W1:Y:S02]  /*6850*/  SYNCS.PHASECHK.TRANS64.TRYWAIT P0, [R2+URZ+0x60], R5 ;  /* 0x00006005020075a7 */ /* 0x000e6400080011ff */
[----:B-1----:R-:W-:Y:S05]  /*6860*/  @!P0 BRA `(.L_x_105) ;  /* 0x0000001400a88947 */ /* 0x002fea0003800000 */
.L_x_104:
[----:B------:R-:W-:Y:S05]  /*6870*/  BSYNC B0 ;  /* 0x0000000000007941 */ /* 0x000fea0003800000 */
.L_x_103:
[----:B------:R-:W-:Y:S11]  /*6880*/  ISETP.NE.AND P0, PT, R88, RZ, PT ;  /* 0x000000ff5800720c */ /* 0x000ff60003f05270 */
[----:B------:R-:W-:Y:S02]  /*6890*/  @!UPT UIADD3 URZ, UPT, UPT, URZ, URZ, URZ ;  /* 0x000000fffffff290 */ /* 0x000fe4000fffe0ff */
[----:B-1----:R-:W-:Y:S01]  /*68a0*/  @P0 IADD3 R2, PT, PT, R86, R3, RZ ;  /* 0x0000000356020210 */ /* 0x002fe20007ffe0ff */
[----:B------:R-:W-:Y:S05]  /*68b0*/  @P0 WARPSYNC.ALL ;  /* 0x0000000000000948 */ /* 0x000fea0003800000 */
[----:B------:R3:W4:Y:S04]  /*68c0*/  @P0 LDSM.16.M88.4 R56, [R4+0x400] ;  /* 0x000400000438083b */ /* 0x0007280000000200 */
[----:B------:R3:W1:Y:S04]  /*68d0*/  @P0 LDSM.16.M88.4 R52, [R0+0x400] ;  /* 0x000400000034083b */ /* 0x0006680000000200 */
[----:B------:R3:W2:Y:S04]  /*68e0*/  @P0 LDSM.16.M88.4 R48, [R3+0x400] ;  /* 0x000400000330083b */ /* 0x0006a80000000200 */
[----:B------:R3:W1:Y:S02]  /*68f0*/  @P0 LDSM.16.M88.4 R44, [R2+0x400] ;  /* 0x00040000022c083b */ /* 0x0006640000000200 */
.L_x_102:
[----:B------:R-:W-:Y:S05]  /*6900*/  BSYNC B1 ;  /* 0x0000000000017941 */ /* 0x000fea0003800000 */
.L_x_101:
[----:B--23--:R-:W-:Y:S05]  /*6910*/  VIADD R0, R34, 0x20 ;  /* 0x0000002022007836 */ /* 0x00cfea0000000000 */
[----:B------:R-:W-:Y:S04]  /*6920*/  SHF.R.U32.HI R0, RZ, 0x15, R0 ;  /* 0x00000015ff007819 */ /* 0x000fe80000011600 */
[----:B------:R-:W-:Y:S11]  /*6930*/  LOP3.LUT P0, RZ, R0, 0x3, R73, 0x48, !PT ;  /* 0x0000000300ff7812 */ /* 0x000ff60007804849 */
[----:B------:R-:W-:Y:S02]  /*6940*/  @!UPT UIADD3 URZ, UPT, UPT, URZ, URZ, URZ ;  /* 0x000000fffffff290 */ /* 0x000fe4000fffe0ff */
[----:B------:R-:W-:Y:S05]  /*6950*/  @!P0 BRA `(.L_x_106) ;  /* 0x0000000000408947 */ /* 0x000fea0003800000 */
[----:B------:R-:W2:Y:S01]  /*6960*/  LDCU.64 UR8, c[0x4][0x70] ;  /* 0x01000e00ff0877ac */ /* 0x000ea20008000a00 */
[----:B------:R-:W-:Y:S01]  /*6970*/  MOV R3, 0x0 ;  /* 0x0000000000037802 */ /* 0x000fe20000000f00 */
[----:B-1----:R-:W-:Y:S02]  /*6980*/  HFMA2 R12, -RZ, RZ, 0, 5.9604644775390625e-08 ;  /* 0x00000001ff0c7431 */ /* 0x002fe400000001ff */
[----:B------:R-:W-:Y:S02]  /*6990*/  IMAD.MOV.U32 R8, RZ, RZ, 0x192 ;  /* 0x00000192ff087424 */ /* 0x000fe400078e00ff */
[----:B------:R-:W-:Y:S01]  /*69a0*/  IMAD.MOV.U32 R13, RZ, RZ, RZ ;  /* 0x000000ffff0d7224 */ /* 0x000fe200078e00ff */
[----:B------:R-:W1:Y:S01]  /*69b0*/  LDCU.64 UR6, c[0x4][0x78] ;  /* 0x01000f00ff0677ac */ /* 0x000e620008000a00 */
[----:B------:R-:W3:Y:S01]  /*69c0*/  LDC.64 R2, c[0x4][R3] ;  /* 0x0100000003027b82 */ /* 0x000ee20000000a00 */
[----:B------:R-:W5:Y:S01]  /*69d0*/  LDCU.64 UR4, c[0x4][0x10] ;  /* 0x01000200ff0477ac */ /* 0x000f620008000a00 */
[----:B--2---:R-:W-:Y:S01]  /*69e0*/  MOV R5, UR9 ;  /* 0x0000000900057c02 */ /* 0x004fe20008000f00 */
[----:B------:R-:W-:Y:S01]  /*69f0*/  IMAD.U32 R4, RZ, RZ, UR8 ;  /* 0x00000008ff047e24 */ /* 0x000fe2000f8e00ff */
[----:B-1----:R-:W-:Y:S01]  /*6a00*/  MOV R7, UR7 ;  /* 0x0000000700077c02 */ /* 0x002fe20008000f00 */
[----:B------:R-:W-:Y:S01]  /*6a10*/  IMAD.U32 R6, RZ, RZ, UR6 ;  /* 0x00000006ff067e24 */ /* 0x000fe2000f8e00ff */
[----:B-----5:R-:W-:Y:S01]  /*6a20*/  MOV R11, UR5 ;  /* 0x00000005000b7c02 */ /* 0x020fe20008000f00 */
[----:B------:R-:W-:Y:S02]  /*6a30*/  IMAD.U32 R10, RZ, RZ, UR4 ;  /* 0x00000004ff0a7e24 */ /* 0x000fe4000f8e00ff */
[----:B------:R-:W-:Y:S07]  /*6a40*/  LEPC R20, `(.L_x_106) ;  /* 0x000000001014794e */ /* 0x000fee0000000000 */
[----:B---34-:R-:W-:Y:S05]  /*6a50*/  CALL.ABS.NOINC R2 ;  /* 0x0000000002007343 */ /* 0x018fea0003c00000 */
.L_x_106:
[----:B------:R-:W-:Y:S01]  /*6a60*/  ISETP.NE.AND P0, PT, R79, RZ, PT ;  /* 0x000000ff4f00720c */ /* 0x000fe20003f05270 */
[----:B------:R-:W-:Y:S05]  /*6a70*/  WARPSYNC.ALL ;  /* 0x0000000000007948 */ /* 0x000fea0003800000 */
[----:B------:R-:W-:Y:S01]  /*6a80*/  R2UR UR4, R34 ;  /* 0x00000000220472ca */ /* 0x000fe200000e0000 */
[----:B------:R-:W-:Y:S01]  /*6a90*/  IMAD.U32 R87, RZ, RZ, UR43 ;  /* 0x0000002bff577e24 */ /* 0x000fe2000f8e00ff */
[----:B------:R-:W-:Y:S01]  /*6aa0*/  R2UR UR5, R84 ;  /* 0x00000000540572ca */ /* 0x000fe200000e0000 */
[----:B------:R-:W-:Y:S01]  /*6ab0*/  BSSY.RECONVERGENT B0, `(.L_x_107) ;  /* 0x0000060000007945 */ /* 0x000fe20003800200 */
[----:B----4-:R-:W-:Y:S01]  /*6ac0*/  LOP3.LUT R0, R56, 0xffffe000, RZ, 0xc0, !PT ;  /* 0xffffe00038007812 */ /* 0x010fe200078ec0ff */
[----:B------:R-:W-:Y:S01]  /*6ad0*/  IMAD R87, R87, 0x800, R72 ;  /* 0x0000080057577824 */ /* 0x000fe200078e0248 */
[----:B------:R-:W-:Y:S02]  /*6ae0*/  LOP3.LUT R2, R57, 0xffffe000, RZ, 0xc0, !PT ;  /* 0xffffe00039027812 */ /* 0x000fe400078ec0ff */
[----:B------:R-:W-:Y:S02]  /*6af0*/  LOP3.LUT R3, R58, 0xffffe000, RZ, 0xc0, !PT ;  /* 0xffffe0003a037812 */ /* 0x000fe400078ec0ff */
[----:B------:R-:W-:Y:S02]  /*6b00*/  LOP3.LUT R20, R59, 0xffffe000, RZ, 0xc0, !PT ;  /* 0xffffe0003b147812 */ /* 0x000fe400078ec0ff */
[----:B-1----:R-:W-:Y:S01]  /*6b10*/  LOP3.LUT R21, R52, 0xffffe000, RZ, 0xc0, !PT ;  /* 0xffffe00034157812 */ /* 0x002fe200078ec0ff */
[----:B------:R-:W1:Y:S01]  /*6b20*/  LDTM.16dp128bit.x8 R4, tmem[UR4+0x20] ;  /* 0x00002004000479ee */ /* 0x000e620008180000 */
[----:B------:R-:W-:Y:S01]  /*6b30*/  LOP3.LUT R36, R53, 0xffffe000, RZ, 0xc0, !PT ;  /* 0xffffe00035247812 */ /* 0x000fe200078ec0ff */
[----:B------:R-:W-:Y:S01]  /*6b40*/  UIADD3 UR5, UPT, UPT, UR5, 0xe0, URZ ;  /* 0x000000e005057890 */ /* 0x000fe2000fffe0ff */
[----:B------:R-:W-:Y:S01]  /*6b50*/  LOP3.LUT R37, R54, 0xffffe000, RZ, 0xc0, !PT ;  /* 0xffffe00036257812 */ /* 0x000fe200078ec0ff */
[----:B------:R-:W-:Y:S01]  /*6b60*/  NOP ;  /* 0x0000000000007918 */ /* 0x000fe20000000000 */
[----:B------:R-:W-:Y:S01]  /*6b70*/  LOP3.LUT R38, R55, 0xffffe000, RZ, 0xc0, !PT ;  /* 0xffffe00037267812 */ /* 0x000fe200078ec0ff */
[----:B------:R-:W-:Y:S01]  /*6b80*/  UPRMT UR5, UR37, 0x654, UR5 ;  /* 0x0000065425057896 */ /* 0x000fe20008000005 */
[----:B------:R-:W-:Y:S02]  /*6b90*/  LOP3.LUT R39, R48, 0xffffe000, RZ, 0xc0, !PT ;  /* 0xffffe00030277812 */ /* 0x000fe400078ec0ff */
[----:B------:R-:W-:Y:S02]  /*6ba0*/  LOP3.LUT R40, R49, 0xffffe000, RZ, 0xc0, !PT ;  /* 0xffffe00031287812 */ /* 0x000fe400078ec0ff */
[----:B------:R-:W-:Y:S02]  /*6bb0*/  LOP3.LUT R41, R50, 0xffffe000, RZ, 0xc0, !PT ;  /* 0xffffe00032297812 */ /* 0x000fe400078ec0ff */
[----:B------:R-:W-:Y:S02]  /*6bc0*/  LOP3.LUT R42, R51, 0xffffe000, RZ, 0xc0, !PT ;  /* 0xffffe000332a7812 */ /* 0x000fe400078ec0ff */
[----:B------:R-:W-:Y:S01]  /*6bd0*/  LOP3.LUT R43, R44, 0xffffe000, RZ, 0xc0, !PT ;  /* 0xffffe0002c2b7812 */ /* 0x000fe200078ec0ff */
[----:B-1----:R-:W-:Y:S01]  /*6be0*/  SYNCS.ARRIVE.TRANS64.RED.A1T0 RZ, [UR5], RZ ;  /* 0x000000ffffff79a7 */ /* 0x002fe20008100405 */
[----:B------:R-:W-:Y:S02]  /*6bf0*/  LOP3.LUT R44, R45, 0xffffe000, RZ, 0xc0, !PT ;  /* 0xffffe0002d2c7812 */ /* 0x000fe400078ec0ff */
[----:B------:R-:W-:Y:S02]  /*6c00*/  LEA R87, R87, UR48, 0x2 ;  /* 0x0000003057577c11 */ /* 0x000fe4000f8e10ff */
[----:B------:R-:W-:Y:S02]  /*6c10*/  LOP3.LUT R45, R46, 0xffffe000, RZ, 0xc0, !PT ;  /* 0xffffe0002e2d7812 */ /* 0x000fe400078ec0ff */
[----:B------:R-:W-:Y:S01]  /*6c20*/  LOP3.LUT R46, R47, 0xffffe000, RZ, 0xc0, !PT ;  /* 0xffffe0002f2e7812 */ /* 0x000fe200078ec0ff */
[C---:B------:R-:W-:Y:S01]  /*6c30*/  FMUL R4, R33.reuse, R4 ;  /* 0x0000000421047220 */ /* 0x040fe20000400000 */
[C-C-:B------:R-:W-:Y:S01]  /*6c40*/  IADD3 R84, PT, PT, R86.reuse, 0x400, R87.reuse ;  /* 0x0000040056547810 */ /* 0x140fe20007ffe057 */
[----:B------:R-:W-:Y:S01]  /*6c50*/  FMUL R5, R33, R5 ;  /* 0x0000000521057220 */ /* 0x000fe20000400000 */
[----:B------:R-:W-:Y:S01]  /*6c60*/  IADD3 R85, PT, PT, R85, 0x400, R87 ;  /* 0x0000040055557810 */ /* 0x000fe20007ffe057 */
[C---:B------:R-:W-:Y:S01]  /*6c70*/  FMUL R6, R33.reuse, R6 ;  /* 0x0000000621067220 */ /* 0x040fe20000400000 */
[----:B------:R-:W-:Y:S01]  /*6c80*/  FMUL R7, R33, R7 ;  /* 0x0000000721077220 */ /* 0x000fe20000400000 */
[----:B------:R-:W-:Y:S01]  /*6c90*/  FFMA R4, R35, R0, R4 ;  /* 0x0000000023047223 */ /* 0x000fe20000000004 */
[----:B------:R-:W-:Y:S01]  /*6ca0*/  FMUL R8, R33, R8 ;  /* 0x0000000821087220 */ /* 0x000fe20000400000 */
[----:B------:R-:W-:Y:S01]  /*6cb0*/  FFMA R5, R35, R2, R5 ;  /* 0x0000000223057223 */ /* 0x000fe20000000005 */
[----:B------:R-:W-:Y:S01]  /*6cc0*/  FMUL R9, R33, R9 ;  /* 0x0000000921097220 */ /* 0x000fe20000400000 */
[----:B------:R-:W-:Y:S01]  /*6cd0*/  FFMA R6, R35, R3, R6 ;  /* 0x0000000323067223 */ /* 0x000fe20000000006 */
[----:B------:R-:W-:Y:S01]  /*6ce0*/  F2FP.TF32.F32.PACK_B R4, R4 ;  /* 0x00000004ff04723e */ /* 0x000fe200024050ff */
[----:B------:R-:W-:Y:S01]  /*6cf0*/  FMUL R10, R33, R10 ;  /* 0x0000000a210a7220 */ /* 0x000fe20000400000 */
[----:B------:R-:W-:Y:S01]  /*6d00*/  F2FP.TF32.F32.PACK_B R5, R5 ;  /* 0x00000005ff05723e */ /* 0x000fe200024050ff */
[----:B------:R-:W-:Y:S01]  /*6d10*/  FFMA R7, R35, R20, R7 ;  /* 0x0000001423077223 */ /* 0x000fe20000000007 */
[----:B------:R-:W-:Y:S01]  /*6d20*/  FMUL R11, R33, R11 ;  /* 0x0000000b210b7220 */ /* 0x000fe20000400000 */
        /* <DEDUP_REMOVED lines=8> */
[----:B------:R-:W-:Y:S01]  /*6db0*/  F2FP.TF32.F32.PACK_B R6, R6 ;  /* 0x00000006ff06723e */ /* 0x000fe200024050ff */
[----:B------:R-:W-:Y:S01]  /*6dc0*/  FFMA R12, R35, R39, R12 ;  /* 0x00000027230c7223 */ /* 0x000fe2000000000c */
[----:B------:R-:W-:Y:S01]  /*6dd0*/  F2FP.TF32.F32.PACK_B R7, R7 ;  /* 0x00000007ff07723e */ /* 0x000fe200024050ff */
[----:B------:R-:W-:Y:S01]  /*6de0*/  FMUL R16, R33, R16 ;  /* 0x0000001021107220 */ /* 0x000fe20000400000 */
[----:B------:R-:W-:Y:S01]  /*6df0*/  FFMA R13, R35, R40, R13 ;  /* 0x00000028230d7223 */ /* 0x000fe2000000000d */
[----:B------:R-:W-:Y:S01]  /*6e00*/  FMUL R17, R33, R17 ;  /* 0x0000001121117220 */ /* 0x000fe20000400000 */
[----:B------:R-:W-:Y:S01]  /*6e10*/  FFMA R14, R35, R41, R14 ;  /* 0x00000029230e7223 */ /* 0x000fe2000000000e */
[----:B------:R1:W-:Y:S01]  /*6e20*/  STSM.16.M88.4 [R87+0x400], R4 ;  /* 0x0004000457007844 */ /* 0x0003e20000000200 */
[----:B------:R-:W-:Y:S01]  /*6e30*/  FMUL R18, R33, R18 ;  /* 0x0000001221127220 */ /* 0x000fe20000400000 */
[----:B------:R-:W-:Y:S01]  /*6e40*/  FFMA R15, R35, R42, R15 ;  /* 0x0000002a230f7223 */ /* 0x000fe2000000000f */
[----:B------:R-:W-:Y:S01]  /*6e50*/  FMUL R19, R33, R19 ;  /* 0x0000001321137220 */ /* 0x000fe20000400000 */
[----:B------:R-:W-:Y:S01]  /*6e60*/  F2FP.TF32.F32.PACK_B R8, R8 ;  /* 0x00000008ff08723e */ /* 0x000fe200024050ff */
[C---:B------:R-:W-:Y:S01]  /*6e70*/  FFMA R16, R35.reuse, R43, R16 ;  /* 0x0000002b23107223 */ /* 0x040fe20000000010 */
[----:B------:R-:W-:Y:S01]  /*6e80*/  F2FP.TF32.F32.PACK_B R9, R9 ;  /* 0x00000009ff09723e */ /* 0x000fe200024050ff */
[C---:B------:R-:W-:Y:S01]  /*6e90*/  FFMA R17, R35.reuse, R44, R17 ;  /* 0x0000002c23117223 */ /* 0x040fe20000000011 */
[----:B------:R-:W-:Y:S01]  /*6ea0*/  F2FP.TF32.F32.PACK_B R10, R10 ;  /* 0x0000000aff0a723e */ /* 0x000fe200024050ff */
[C---:B------:R-:W-:Y:S01]  /*6eb0*/  FFMA R18, R35.reuse, R45, R18 ;  /* 0x0000002d23127223 */ /* 0x040fe20000000012 */
[----:B------:R-:W-:Y:S01]  /*6ec0*/  F2FP.TF32.F32.PACK_B R11, R11 ;  /* 0x0000000bff0b723e */ /* 0x000fe200024050ff */
[----:B------:R-:W-:Y:S01]  /*6ed0*/  FFMA R19, R35, R46, R19 ;  /* 0x0000002e23137223 */ /* 0x000fe20000000013 */
[----:B------:R-:W-:Y:S01]  /*6ee0*/  F2FP.TF32.F32.PACK_B R12, R12 ;  /* 0x0000000cff0c723e */ /* 0x000fe200024050ff */
[----:B------:R-:W-:Y:S01]  /*6ef0*/  IMAD.IADD R86, R86, 0x1, R85 ;  /* 0x0000000156567824 */ /* 0x000fe200078e0255 */
[----:B------:R-:W-:Y:S01]  /*6f00*/  F2FP.TF32.F32.PACK_B R13, R13 ;  /* 0x0000000dff0d723e */ /* 0x000fe200024050ff */
[----:B------:R1:W-:Y:S01]  /*6f10*/  STSM.16.M88.4 [R84], R8 ;  /* 0x0000000854007844 */ /* 0x0003e20000000200 */
        /* <DEDUP_REMOVED lines=18> */
[----:B------:R-:W-:Y:S02]  /*7040*/  UIADD3 UR5, UPT, UPT, UR41, 0x20, URZ ;  /* 0x0000002029057890 */ /* 0x000fe4000fffe0ff */
[----:B------:R-:W-:Y:S02]  /*7050*/  UIADD3 UR4, UPT, UPT, UR10, 0x400, URZ ;  /* 0x000004000a047890 */ /* 0x000fe4000fffe0ff */
[----:B------:R-:W-:Y:S01]  /*7060*/  UIADD3.X UR9, UPT, UPT, URZ, UR55, URZ, UP0, !UPT ;  /* 0x00000037ff097290 */ /* 0x000fe200087fe4ff */
[----:B------:R-:W-:Y:S01]  /*7070*/  UMOV UR6, UR42 ;  /* 0x0000002a00067c82 */ /* 0x000fe20008000000 */
[----:B------:R-:W-:Y:S07]  /*7080*/  UMOV UR7, UR36 ;  /* 0x0000002400077c82 */ /* 0x000fee0008000000 */
[----:B------:R2:W-:Y:S02]  /*7090*/  UTMASTG.3D [UR4], [UR8] ;  /* 0x00000004080073b5 */ /* 0x0005e40008010000 */
[----:B--2---:R0:W-:Y:S02]  /*70a0*/  UTMACMDFLUSH ;  /* 0x00000000000079b7 */ /* 0x0041e40000000000 */
.L_x_108:
[----:B------:R-:W-:Y:S05]  /*70b0*/  BSYNC.RECONVERGENT B0 ;  /* 0x0000000000007941 */ /* 0x000fea0003800200 */
.L_x_107:
[----:B------:R-:W-:Y:S01]  /*70c0*/  UIADD3 UR43, UPT, UPT, UR43, 0x1, URZ ;  /* 0x000000012b2b7890 */ /* 0x000fe2000fffe0ff */
[----:B------:R-:W-:Y:S03]  /*70d0*/  BSSY.RECONVERGENT B0, `(.L_x_109) ;  /* 0x0000008000007945 */ /* 0x000fe60003800200 */
[----:B------:R-:W-:Y:S04]  /*70e0*/  UISETP.NE.AND UP0, UPT, UR43, 0x3, UPT ;  /* 0x000000032b00788c */ /* 0x000fe8000bf05270 */
[----:B------:R-:W-:Y:S02]  /*70f0*/  UISETP.EQ.XOR UP1, UPT, UR40, 0x3, !UP0 ;  /* 0x000000032800788c */ /* 0x000fe4000c722a70 */
[----:B------:R-:W-:Y:S02]  /*7100*/  USEL UR56, UR43, URZ, UP0 ;  /* 0x000000ff2b387287 */ /* 0x000fe40008000000 */
[----:B------:R-:W-:Y:S04]  /*7110*/  USEL UR4, URZ, 0x1, !UP1 ;  /* 0x00000001ff047887 */ /* 0x000fe8000c800000 */
[----:B------:R-:W-:Y:S01]  /*7120*/  ULOP3.LUT UR51, UR51, UR4, URZ, 0x3c, !UPT ;  /* 0x0000000433337292 */ /* 0x000fe2000f8e3cff */
[----:B------:R-:W-:Y:S11]  /*7130*/  @P0 BRA `(.L_x_110) ;  /* 0x0000000000040947 */ /* 0x000ff60003800000 */
[----:B------:R-:W-:Y:S04]  /*7140*/  DEPBAR.LE SB0, 0x1 ;  /* 0x000080400000791a */ /* 0x000fe80000000000 */
.L_x_110:
[----:B------:R-:W-:Y:S05]  /*7150*/  BSYNC.RECONVERGENT B0 ;  /* 0x0000000000007941 */ /* 0x000fea0003800200 */
.L_x_109:
[----:B------:R-:W-:Y:S01]  /*7160*/  BAR.SYNC.DEFER_BLOCKING 0x1, 0x80 ;  /* 0x0042000000007b1d */ /* 0x000fe20000010000 */
[----:B------:R-:W-:Y:S01]  /*7170*/  UISETP.NE.AND UP0, UPT, UR50, -0x2, UPT ;  /* 0xfffffffe3200788c */ /* 0x000fe2000bf05270 */
[----:B------:R-:W-:Y:S08]  /*7180*/  IADD3 R0, PT, PT, R30, 0x1, RZ ;  /* 0x000000011e007810 */ /* 0x000ff00007ffe0ff */
[----:B------:R-:W-:Y:S05]  /*7190*/  BRA.U !UP0, `(.L_x_111) ;  /* 0x0000000108287547 */ /* 0x000fea000b800000 */
[----:B------:R-:W-:Y:S01]  /*71a0*/  ISETP.NE.AND P0, PT, R83, RZ, PT ;  /* 0x000000ff5300720c */ /* 0x000fe20003f05270 */
[----:B------:R-:W-:Y:S01]  /*71b0*/  IMAD.U32 R3, RZ, RZ, UR49 ;  /* 0x00000031ff037e24 */ /* 0x000fe2000f8e00ff */
[----:B------:R-:W-:Y:S01]  /*71c0*/  UIADD3 UR49, UPT, UPT, UR49, 0x1, URZ ;  /* 0x0000000131317890 */ /* 0x000fe2000fffe0ff */
[----:B------:R-:W-:Y:S03]  /*71d0*/  IMAD.U32 R2, RZ, RZ, UR37 ;  /* 0x00000025ff027e24 */ /* 0x000fe6000f8e00ff */
[----:B------:R-:W-:Y:S04]  /*71e0*/  UISETP.NE.AND UP0, UPT, UR49, 0x3, UPT ;  /* 0x000000033100788c */ /* 0x000fe8000bf05270 */
[----:B------:R-:W-:Y:S03]  /*71f0*/  USEL UR49, UR49, URZ, UP0 ;  /* 0x000000ff31317287 */ /* 0x000fe60008000000 */
[----:B------:R-:W-:Y:S05]  /*7200*/  @P0 LEA R3, R3, UR48, 0x3 ;  /* 0x0000003003030c11 */ /* 0x000fea000f8e18ff */
[----:B------:R-:W-:Y:S05]  /*7210*/  @P0 VIADD R3, R3, 0x78 ;  /* 0x0000007803030836 */ /* 0x000fea0000000000 */
[----:B------:R-:W-:Y:S04]  /*7220*/  @P0 PRMT R2, R2, 0x654, R3 ;  /* 0x0000065402020816 */ /* 0x000fe80000000003 */
[----:B------:R2:W-:Y:S03]  /*7230*/  @P0 SYNCS.ARRIVE.TRANS64.RED.A1T0 RZ, [R2+URZ], RZ ;  /* 0x000000ff02ff09a7 */ /* 0x0005e600081004ff */
.L_x_111:
[----:B------:R-:W-:Y:S01]  /*7240*/  ISETP.NE.AND P2, PT, R80, RZ, PT ;  /* 0x000000ff5000720c */ /* 0x000fe20003f45270 */
[----:B------:R-:W-:Y:S01]  /*7250*/  UIADD3 UR50, UPT, UPT, UR50, 0x2, URZ ;  /* 0x0000000232327890 */ /* 0x000fe2000fffe0ff */
[----:B------:R-:W-:Y:S01]  /*7260*/  ISETP.NE.AND P0, PT, R82, 0x2, PT ;  /* 0x000000025200780c */ /* 0x000fe20003f05270 */
[----:B------:R-:W-:Y:S01]  /*7270*/  IMAD.IADD R20, R29, 0x1, R66 ;  /* 0x000000011d147824 */ /* 0x000fe200078e0242 */
[----:B------:R-:W-:Y:S01]  /*7280*/  ISETP.NE.AND P1, PT, R0, 0x4, PT ;  /* 0x000000040000780c */ /* 0x000fe20003f25270 */
[----:B------:R-:W-:Y:S01]  /*7290*/  IMAD.IADD R21, R31, 0x1, R68 ;  /* 0x000000011f157824 */ /* 0x000fe200078e0244 */
[----:B--2---:R-:W-:Y:S02]  /*72a0*/  SEL R2, RZ, 0x1, P0 ;  /* 0x00000001ff027807 */ /* 0x004fe40000000000 */
[----:B------:R-:W-:Y:S02]  /*72b0*/  SEL R3, RZ, 0x1, P1 ;  /* 0x00000001ff037807 */ /* 0x000fe40000800000 */
[----:B------:R-:W-:Y:S02]  /*72c0*/  LOP3.LUT R75, R75, R2, RZ, 0x3c, !PT ;  /* 0x000000024b4b7212 */ /* 0x000fe400078e3cff */
[----:B------:R-:W-:Y:S02]  /*72d0*/  LOP3.LUT R76, R76, R3, RZ, 0x3c, !PT ;  /* 0x000000034c4c7212 */ /* 0x000fe400078e3cff */
[----:B------:R-:W-:Y:S02]  /*72e0*/  @P2 R2UR UR36, R74 ;  /* 0x000000004a2422ca */ /* 0x000fe400000e0000 */
[----:B------:R-:W-:Y:S02]  /*72f0*/  SEL R82, R82, RZ, P0 ;  /* 0x000000ff52527207 */ /* 0x000fe40000000000 */
[----:B------:R-:W-:Y:S01]  /*7300*/  SEL R30, R0, RZ, P1 ;  /* 0x000000ff001e7207 */ /* 0x000fe20000800000 */
[----:B------:R-:W-:Y:S10]  /*7310*/  @P2 BRA `(.L_x_112) ;  /* 0xffffffdc00342947 */ /* 0x000ff4000383ffff */
[----:B------:R-:W-:-:S09]  /*7320*/  UISETP.NE.AND UP0, UPT, UR53, URZ, UPT ;  /* 0x000000ff3500728c */ /* 0x000fd2000bf05270 */
[----:B------:R-:W-:Y:S05]  /*7330*/  BRA.U !UP0, `(.L_x_113) ;  /* 0x0000000108487547 */ /* 0x000fea000b800000 */
[----:B------:R-:W2:Y:S02]  /*7340*/  LDCU.64 UR4, c[0x0][0x890] ;  /* 0x00011200ff0477ac */ /* 0x000ea40008000a00 */
[----:B--2---:R-:W-:-:S04]  /*7350*/  UISETP.NE.U32.AND UP0, UPT, UR4, URZ, UPT ;  /* 0x000000ff0400728c */ /* 0x004fc8000bf05070 */
[----:B------:R-:W-:-:S09]  /*7360*/  UISETP.NE.AND.EX UP0, UPT, UR5, URZ, UPT, UP0 ;  /* 0x000000ff0500728c */ /* 0x000fd2000bf05300 */
[----:B------:R-:W-:Y:S05]  /*7370*/  BRA.U UP0, `(.L_x_114) ;  /* 0x00000001000c7547 */ /* 0x000fea000b800000 */
[----:B------:R-:W-:-:S13]  /*7380*/  FSETP.NEU.AND P0, PT, R35, RZ, PT ;  /* 0x000000ff2300720b */ /* 0x000fda0003f0d000 */
[----:B------:R-:W-:Y:S05]  /*7390*/  @!P0 EXIT ;  /* 0x000000000000894d */ /* 0x000fea0003800000 */
[----:B------:R-:W-:Y:S05]  /*73a0*/  BRA `(.L_x_113) ;  /* 0x00000000002c7947 */ /* 0x000fea0003800000 */
.L_x_114:
[----:B------:R-:W-:Y:S01]  /*73b0*/  ISETP.NE.AND P0, PT, R81, RZ, PT ;  /* 0x000000ff5100720c */ /* 0x000fe20003f05270 */
[----:B------:R-:W-:-:S12]  /*73c0*/  BSSY.RECONVERGENT B0, `(.L_x_113) ;  /* 0x0000009000007945 */ /* 0x000fd80003800200 */
[----:B------:R-:W-:Y:S05]  /*73d0*/  @P0 BRA `(.L_x_115) ;  /* 0x0000000000140947 */ /* 0x000fea0003800000 */
[----:B------:R-:W2:Y:S02]  /*73e0*/  LDCU.64 UR4, c[0x0][0x888] ;  /* 0x00011100ff0477ac */ /* 0x000ea40008000a00 */
[----:B--2---:R-:W-:-:S04]  /*73f0*/  ISETP.NE.U32.AND P0, PT, RZ, UR4, PT ;  /* 0x00000004ff007c0c */ /* 0x004fc8000bf05070 */
[----:B------:R-:W-:-:S13]  /*7400*/  ISETP.NE.AND.EX P0, PT, RZ, UR5, PT, P0 ;  /* 0x00000005ff007c0c */ /* 0x000fda000bf05300 */
[----:B------:R-:W-:Y:S05]  /*7410*/  @!P0 EXIT ;  /* 0x000000000000894d */ /* 0x000fea0003800000 */
[----:B------:R-:W-:Y:S05]  /*7420*/  BRA `(.L_x_116) ;  /* 0x0000000000087947 */ /* 0x000fea0003800000 */
.L_x_115:
[----:B------:R-:W-:-:S13]  /*7430*/  FSETP.NEU.AND P0, PT, R35, RZ, PT ;  /* 0x000000ff2300720b */ /* 0x000fda0003f0d000 */
[----:B------:R-:W-:Y:S05]  /*7440*/  @!P0 EXIT ;  /* 0x000000000000894d */ /* 0x000fea0003800000 */
.L_x_116:
[----:B------:R-:W-:Y:S05]  /*7450*/  BSYNC.RECONVERGENT B0 ;  /* 0x0000000000007941 */ /* 0x000fea0003800200 */
.L_x_113:
[----:B------:R-:W-:Y:S01]  /*7460*/  ULEA UR4, UR49, UR48, 0x3 ;  /* 0x0000003031047291 */ /* 0x000fe2000f8e18ff */
[----:B------:R-:W-:-:S04]  /*7470*/  DEPBAR.LE SB0, 0x0 ;  /* 0x000080000000791a */ /* 0x000fc80000000000 */
[----:B------:R-:W-:-:S04]  /*7480*/  UIADD3 UR4, UPT, UPT, UR4, 0x78, URZ ;  /* 0x0000007804047890 */ /* 0x000fc8000fffe0ff */
[----:B------:R-:W-:-:S09]  /*7490*/  UPRMT UR4, UR37, 0x654, UR4 ;  /* 0x0000065425047896 */ /* 0x000fd20008000004 */
[----:B------:R-:W-:Y:S01]  /*74a0*/  SYNCS.ARRIVE.TRANS64.RED.A1T0 RZ, [UR4], RZ ;  /* 0x000000ffffff79a7 */ /* 0x000fe20008100404 */
[----:B------:R-:W-:Y:S05]  /*74b0*/  EXIT ;  /* 0x000000000000794d */ /* 0x000fea0003800000 */
.L_x_19:
[----:B--2---:R2:W1:Y:S02]  /*74c0*/  SYNCS.PHASECHK.TRANS64.TRYWAIT P0, [R3+URZ+0x110], R2 ;  /* 0x00011002030075a7 */ /* 0x00446400080011ff */
[----:B-1----:R-:W-:Y:S05]  /*74d0*/  @!P0 NANOSLEEP.SYNCS 0x989680 ;  /* 0x009896800000895d */ /* 0x002fea0003900000 */
[----:B------:R-:W1:Y:S02]  /*74e0*/  @!P0 SYNCS.PHASECHK.TRANS64 P0, [R3+URZ+0x110], R2 ;  /* 0x00011002030085a7 */ /* 0x000e6400080010ff */
[----:B-1----:R-:W-:Y:S05]  /*74f0*/  @!P0 BRA `(.L_x_19) ;  /* 0xfffffffc00f08947 */ /* 0x002fea000383ffff */
[----:B------:R-:W-:Y:S05]  /*7500*/  BRA `(.L_x_117) ;  /* 0xffffffa000407947 */ /* 0x000fea000383ffff */
.L_x_22:
[----:B-1----:R-:W-:-:S07]  /*7510*/  MOV R2, UR33 ;  /* 0x0000002100027c02 */ /* 0x002fce0008000f00 */
.L_x_118:
[----:B-1----:R1:W2:Y:S02]  /*7520*/  SYNCS.PHASECHK.TRANS64.TRYWAIT P0, [R2+URZ+0x30], R5 ;  /* 0x00003005020075a7 */ /* 0x0022a400080011ff */
[----:B--2---:R-:W-:Y:S05]  /*7530*/  @!P0 NANOSLEEP.SYNCS 0x989680 ;  /* 0x009896800000895d */ /* 0x004fea0003900000 */
[----:B------:R-:W2:Y:S02]  /*7540*/  @!P0 SYNCS.PHASECHK.TRANS64 P0, [R2+URZ+0x30], R5 ;  /* 0x00003005020085a7 */ /* 0x000ea400080010ff */
[----:B--2---:R-:W-:Y:S05]  /*7550*/  @!P0 BRA `(.L_x_118) ;  /* 0xfffffffc00f08947 */ /* 0x004fea000383ffff */
[----:B------:R-:W-:Y:S05]  /*7560*/  BRA `(.L_x_21) ;  /* 0xffffffa000907947 */ /* 0x000fea000383ffff */
.L_x_28:
[----:B-1----:R-:W-:-:S07]  /*7570*/  MOV R2, UR33 ;  /* 0x0000002100027c02 */ /* 0x002fce0008000f00 */
.L_x_119:
[----:B-1----:R1:W2:Y:S02]  /*7580*/  SYNCS.PHASECHK.TRANS64.TRYWAIT P0, [R2+URZ+0x30], R5 ;  /* 0x00003005020075a7 */ /* 0x0022a400080011ff */
[----:B--2---:R-:W-:Y:S05]  /*7590*/  @!P0 NANOSLEEP.SYNCS 0x989680 ;  /* 0x009896800000895d */ /* 0x004fea0003900000 */
[----:B------:R-:W2:Y:S02]  /*75a0*/  @!P0 SYNCS.PHASECHK.TRANS64 P0, [R2+URZ+0x30], R5 ;  /* 0x00003005020085a7 */ /* 0x000ea400080010ff */
[----:B--2---:R-:W-:Y:S05]  /*75b0*/  @!P0 BRA `(.L_x_119) ;  /* 0xfffffffc00f08947 */ /* 0x004fea000383ffff */
[----:B------:R-:W-:Y:S05]  /*75c0*/  BRA `(.L_x_27) ;  /* 0xffffffa400647947 */ /* 0x000fea000383ffff */
.L_x_32:
[----:B-1----:R1:W2:Y:S02]  /*75d0*/  SYNCS.PHASECHK.TRANS64.TRYWAIT P0, [R2+URZ+0xa0], R3 ;  /* 0x0000a003020075a7 */ /* 0x0022a400080011ff */
[----:B--2---:R-:W-:Y:S05]  /*75e0*/  @!P0 NANOSLEEP.SYNCS 0x989680 ;  /* 0x009896800000895d */ /* 0x004fea0003900000 */
[----:B------:R-:W2:Y:S02]  /*75f0*/  @!P0 SYNCS.PHASECHK.TRANS64 P0, [R2+URZ+0xa0], R3 ;  /* 0x0000a003020085a7 */ /* 0x000ea400080010ff */
[----:B--2---:R-:W-:Y:S05]  /*7600*/  @!P0 BRA `(.L_x_32) ;  /* 0xfffffffc00f08947 */ /* 0x004fea000383ffff */
[----:B------:R-:W-:Y:S05]  /*7610*/  BRA `(.L_x_120) ;  /* 0xffffffa800187947 */ /* 0x000fea000383ffff */
.L_x_36:
[----:B----4-:R-:W-:-:S07]  /*7620*/  MOV R0, UR5 ;  /* 0x0000000500007c02 */ /* 0x010fce0008000f00 */
.L_x_121:
[----:B-1----:R1:W2:Y:S02]  /*7630*/  SYNCS.PHASECHK.TRANS64.TRYWAIT P0, [R0+URZ], R3 ;  /* 0x00000003000075a7 */ /* 0x0022a400080011ff */
[----:B--2---:R-:W-:Y:S05]  /*7640*/  @!P0 NANOSLEEP.SYNCS 0x989680 ;  /* 0x009896800000895d */ /* 0x004fea0003900000 */
[----:B------:R-:W2:Y:S02]  /*7650*/  @!P0 SYNCS.PHASECHK.TRANS64 P0, [R0+URZ], R3 ;  /* 0x00000003000085a7 */ /* 0x000ea400080010ff */
[----:B--2---:R-:W-:Y:S05]  /*7660*/  @!P0 BRA `(.L_x_121) ;  /* 0xfffffffc00f08947 */ /* 0x004fea000383ffff */
[----:B------:R-:W-:Y:S05]  /*7670*/  BRA `(.L_x_122) ;  /* 0xffffffac00887947 */ /* 0x000fea000383ffff */
.L_x_37:
[----:B----4-:R-:W-:-:S07]  /*7680*/  MOV R0, UR5 ;  /* 0x0000000500007c02 */ /* 0x010fce0008000f00 */
.L_x_123:
[----:B-1----:R1:W2:Y:S02]  /*7690*/  SYNCS.PHASECHK.TRANS64.TRYWAIT P0, [R0+URZ], R3 ;  /* 0x00000003000075a7 */ /* 0x0022a400080011ff */
[----:B--2---:R-:W-:Y:S05]  /*76a0*/  @!P0 NANOSLEEP.SYNCS 0x989680 ;  /* 0x009896800000895d */ /* 0x004fea0003900000 */
[----:B------:R-:W2:Y:S02]  /*76b0*/  @!P0 SYNCS.PHASECHK.TRANS64 P0, [R0+URZ], R3 ;  /* 0x00000003000085a7 */ /* 0x000ea400080010ff */
[----:B--2---:R-:W-:Y:S05]  /*76c0*/  @!P0 BRA `(.L_x_123) ;  /* 0xfffffffc00f08947 */ /* 0x004fea000383ffff */
[----:B------:R-:W-:Y:S05]  /*76d0*/  BRA `(.L_x_124) ;  /* 0xffffffac00947947 */ /* 0x000fea000383ffff */
.L_x_38:
[----:B----4-:R-:W-:-:S07]  /*76e0*/  MOV R0, UR5 ;  /* 0x0000000500007c02 */ /* 0x010fce0008000f00 */
.L_x_125:
[----:B-1----:R1:W2:Y:S02]  /*76f0*/  SYNCS.PHASECHK.TRANS64.TRYWAIT P0, [R0+URZ], R3 ;  /* 0x00000003000075a7 */ /* 0x0022a400080011ff */
[----:B--2---:R-:W-:Y:S05]  /*7700*/  @!P0 NANOSLEEP.SYNCS 0x989680 ;  /* 0x009896800000895d */ /* 0x004fea0003900000 */
[----:B------:R-:W2:Y:S02]  /*7710*/  @!P0 SYNCS.PHASECHK.TRANS64 P0, [R0+URZ], R3 ;  /* 0x00000003000085a7 */ /* 0x000ea400080010ff */
[----:B--2---:R-:W-:Y:S05]  /*7720*/  @!P0 BRA `(.L_x_125) ;  /* 0xfffffffc00f08947 */ /* 0x004fea000383ffff */
[----:B------:R-:W-:Y:S05]  /*7730*/  BRA `(.L_x_126) ;  /* 0xffffffac00a07947 */ /* 0x000fea000383ffff */
.L_x_39:
[----:B----4-:R-:W-:-:S07]  /*7740*/  MOV R0, UR5 ;  /* 0x0000000500007c02 */ /* 0x010fce0008000f00 */
.L_x_127:
[----:B-1----:R1:W2:Y:S02]  /*7750*/  SYNCS.PHASECHK.TRANS64.TRYWAIT P0, [R0+URZ], R3 ;  /* 0x00000003000075a7 */ /* 0x0022a400080011ff */
[----:B--2---:R-:W-:Y:S05]  /*7760*/  @!P0 NANOSLEEP.SYNCS 0x989680 ;  /* 0x009896800000895d */ /* 0x004fea0003900000 */
[----:B------:R-:W2:Y:S02]  /*7770*/  @!P0 SYNCS.PHASECHK.TRANS64 P0, [R0+URZ], R3 ;  /* 0x00000003000085a7 */ /* 0x000ea400080010ff */
[----:B--2---:R-:W-:Y:S05]  /*7780*/  @!P0 BRA `(.L_x_127) ;  /* 0xfffffffc00f08947 */ /* 0x004fea000383ffff */
[----:B------:R-:W-:Y:S05]  /*7790*/  BRA `(.L_x_128) ;  /* 0xffffffac00ac7947 */ /* 0x000fea000383ffff */
.L_x_40:
[----:B----4-:R-:W-:-:S07]  /*77a0*/  MOV R0, UR5 ;  /* 0x0000000500007c02 */ /* 0x010fce0008000f00 */
.L_x_129:
[----:B-1----:R1:W2:Y:S02]  /*77b0*/  SYNCS.PHASECHK.TRANS64.TRYWAIT P0, [R0+URZ], R3 ;  /* 0x00000003000075a7 */ /* 0x0022a400080011ff */
[----:B--2---:R-:W-:Y:S05]  /*77c0*/  @!P0 NANOSLEEP.SYNCS 0x989680 ;  /* 0x009896800000895d */ /* 0x004fea0003900000 */
[----:B------:R-:W2:Y:S02]  /*77d0*/  @!P0 SYNCS.PHASECHK.TRANS64 P0, [R0+URZ], R3 ;  /* 0x00000003000085a7 */ /* 0x000ea400080010ff */
[----:B--2---:R-:W-:Y:S05]  /*77e0*/  @!P0 BRA `(.L_x_129) ;  /* 0xfffffffc00f08947 */ /* 0x004fea000383ffff */
[----:B------:R-:W-:Y:S05]  /*77f0*/  BRA `(.L_x_130) ;  /* 0xffffffac00b87947 */ /* 0x000fea000383ffff */
.L_x_43:
[----:B-1----:R1:W2:Y:S02]  /*7800*/  SYNCS.PHASECHK.TRANS64.TRYWAIT P0, [R0+URZ+0x100], R5 ;  /* 0x00010005000075a7 */ /* 0x0022a400080011ff */
[----:B--2---:R-:W-:Y:S05]  /*7810*/  @!P0 NANOSLEEP.SYNCS 0x989680 ;  /* 0x009896800000895d */ /* 0x004fea0003900000 */
[----:B------:R-:W2:Y:S02]  /*7820*/  @!P0 SYNCS.PHASECHK.TRANS64 P0, [R0+URZ+0x100], R5 ;  /* 0x00010005000085a7 */ /* 0x000ea400080010ff */
[----:B--2---:R-:W-:Y:S05]  /*7830*/  @!P0 BRA `(.L_x_43) ;  /* 0xfffffffc00f08947 */ /* 0x004fea000383ffff */
[----:B------:R-:W-:Y:S05]  /*7840*/  BRA `(.L_x_131) ;  /* 0xffffffb000147947 */ /* 0x000fea000383ffff */
.L_x_44:
[----:B------:R-:W-:-:S07]  /*7850*/  MOV R0, UR5 ;  /* 0x0000000500007c02 */ /* 0x000fce0008000f00 */
.L_x_132:
[----:B-1----:R1:W2:Y:S02]  /*7860*/  SYNCS.PHASECHK.TRANS64.TRYWAIT P0, [R0+URZ+0xb0], R5 ;  /* 0x0000b005000075a7 */ /* 0x0022a400080011ff */
[----:B--2---:R-:W-:Y:S05]  /*7870*/  @!P0 NANOSLEEP.SYNCS 0x989680 ;  /* 0x009896800000895d */ /* 0x004fea0003900000 */
[----:B------:R-:W2:Y:S02]  /*7880*/  @!P0 SYNCS.PHASECHK.TRANS64 P0, [R0+URZ+0xb0], R5 ;  /* 0x0000b005000085a7 */ /* 0x000ea400080010ff */
[----:B--2---:R-:W-:Y:S05]  /*7890*/  @!P0 BRA `(.L_x_132) ;  /* 0xfffffffc00f08947 */ /* 0x004fea000383ffff */
[----:B------:R-:W-:Y:S05]  /*78a0*/  BRA `(.L_x_133) ;  /* 0xffffffb000247947 */ /* 0x000fea000383ffff */
.L_x_45:
[----:B-1----:R1:W2:Y:S02]  /*78b0*/  SYNCS.PHASECHK.TRANS64.TRYWAIT P1, [R0+URZ+0xa0], R5 ;  /* 0x0000a005000075a7 */ /* 0x0022a400080211ff */
[----:B--2---:R-:W-:Y:S05]  /*78c0*/  @!P1 NANOSLEEP.SYNCS 0x989680 ;  /* 0x009896800000995d */ /* 0x004fea0003900000 */
[----:B------:R-:W2:Y:S02]  /*78d0*/  @!P1 SYNCS.PHASECHK.TRANS64 P1, [R0+URZ+0xa0], R5 ;  /* 0x0000a005000095a7 */ /* 0x000ea400080210ff */
[----:B--2---:R-:W-:Y:S05]  /*78e0*/  @!P1 BRA `(.L_x_45) ;  /* 0xfffffffc00f09947 */ /* 0x004fea000383ffff */
[----:B------:R-:W-:Y:S05]  /*78f0*/  BRA `(.L_x_134) ;  /* 0xffffffb000547947 */ /* 0x000fea000383ffff */
.L_x_48:
[----:B------:R-:W-:-:S07]  /*7900*/  MOV R0, UR5 ;  /* 0x0000000500007c02 */ /* 0x000fce0008000f00 */
.L_x_135:
[----:B-1----:R1:W2:Y:S02]  /*7910*/  SYNCS.PHASECHK.TRANS64.TRYWAIT P0, [R0+URZ+0xb0], R3 ;  /* 0x0000b003000075a7 */ /* 0x0022a400080011ff */
[----:B--2---:R-:W-:Y:S05]  /*7920*/  @!P0 NANOSLEEP.SYNCS 0x989680 ;  /* 0x009896800000895d */ /* 0x004fea0003900000 */
[----:B------:R-:W2:Y:S02]  /*7930*/  @!P0 SYNCS.PHASECHK.TRANS64 P0, [R0+URZ+0xb0], R3 ;  /* 0x0000b003000085a7 */ /* 0x000ea400080010ff */
[----:B--2---:R-:W-:Y:S05]  /*7940*/  @!P0 BRA `(.L_x_135) ;  /* 0xfffffffc00f08947 */ /* 0x004fea000383ffff */
[----:B------:R-:W-:Y:S05]  /*7950*/  BRA `(.L_x_47) ;  /* 0xffffffb000a87947 */ /* 0x000fea000383ffff */
.L_x_55:
[----:B-1----:R1:W2:Y:S02]  /*7960*/  SYNCS.PHASECHK.TRANS64.TRYWAIT P1, [R0+URZ+0xa0], R5 ;  /* 0x0000a005000075a7 */ /* 0x0022a400080211ff */
[----:B--2---:R-:W-:Y:S05]  /*7970*/  @!P1 NANOSLEEP.SYNCS 0x989680 ;  /* 0x009896800000995d */ /* 0x004fea0003900000 */
[----:B------:R-:W2:Y:S02]  /*7980*/  @!P1 SYNCS.PHASECHK.TRANS64 P1, [R0+URZ+0xa0], R5 ;  /* 0x0000a005000095a7 */ /* 0x000ea400080210ff */
[----:B--2---:R-:W-:Y:S05]  /*7990*/  @!P1 BRA `(.L_x_55) ;  /* 0xfffffffc00f09947 */ /* 0x004fea000383ffff */
[----:B------:R-:W-:Y:S05]  /*79a0*/  BRA `(.L_x_136) ;  /* 0xffffffb800387947 */ /* 0x000fea000383ffff */
.L_x_56:
[----:B------:R-:W-:-:S07]  /*79b0*/  MOV R3, UR6 ;  /* 0x0000000600037c02 */ /* 0x000fce0008000f00 */
.L_x_137:
[----:B-1----:R1:W2:Y:S02]  /*79c0*/  SYNCS.PHASECHK.TRANS64.TRYWAIT P0, [R3+URZ+0xe0], R0 ;  /* 0x0000e000030075a7 */ /* 0x0022a400080011ff */
[----:B--2---:R-:W-:Y:S05]  /*79d0*/  @!P0 NANOSLEEP.SYNCS 0x989680 ;  /* 0x009896800000895d */ /* 0x004fea0003900000 */
[----:B------:R-:W2:Y:S02]  /*79e0*/  @!P0 SYNCS.PHASECHK.TRANS64 P0, [R3+URZ+0xe0], R0 ;  /* 0x0000e000030085a7 */ /* 0x000ea400080010ff */
[----:B--2---:R-:W-:Y:S05]  /*79f0*/  @!P0 BRA `(.L_x_137) ;  /* 0xfffffffc00f08947 */ /* 0x004fea000383ffff */
[----:B------:R-:W-:Y:S05]  /*7a00*/  BRA `(.L_x_138) ;  /* 0xffffffb800887947 */ /* 0x000fea000383ffff */
.L_x_59:
[----:B------:R-:W-:Y:S07]  /*7a10*/  MOV R0, UR11 ;  /* 0x0000000b00007c02 */ /* 0x000fee0008000f00 */
.L_x_139:
[----:B-1----:R1:W2:Y:S02]  /*7a20*/  SYNCS.PHASECHK.TRANS64.TRYWAIT P0, [R0+URZ], R3 ;  /* 0x00000003000075a7 */ /* 0x0022a400080011ff */
[----:B--2---:R-:W-:Y:S05]  /*7a30*/  @!P0 NANOSLEEP.SYNCS 0x989680 ;  /* 0x009896800000895d */ /* 0x004fea0003900000 */
[----:B------:R-:W2:Y:S02]  /*7a40*/  @!P0 SYNCS.PHASECHK.TRANS64 P0, [R0+URZ], R3 ;  /* 0x00000003000085a7 */ /* 0x000ea400080010ff */
[----:B--2---:R-:W-:Y:S05]  /*7a50*/  @!P0 BRA `(.L_x_139) ;  /* 0xfffffffc00f08947 */ /* 0x004fea000383ffff */
[----:B------:R-:W-:Y:S05]  /*7a60*/  BRA `(.L_x_58) ;  /* 0xffffffb800a47947 */ /* 0x000fea000383ffff */
.L_x_62:
[----:B------:R-:W-:-:S07]  /*7a70*/  MOV R0, UR6 ;  /* 0x0000000600007c02 */ /* 0x000fce0008000f00 */
.L_x_140:
[----:B--2---:R2:W4:Y:S02]  /*7a80*/  SYNCS.PHASECHK.TRANS64.TRYWAIT P0, [R0+URZ], R3 ;  /* 0x00000003000075a7 */ /* 0x00452400080011ff */
[----:B----4-:R-:W-:Y:S05]  /*7a90*/  @!P0 NANOSLEEP.SYNCS 0x989680 ;  /* 0x009896800000895d */ /* 0x010fea0003900000 */
[----:B------:R-:W4:Y:S02]  /*7aa0*/  @!P0 SYNCS.PHASECHK.TRANS64 P0, [R0+URZ], R3 ;  /* 0x00000003000085a7 */ /* 0x000f2400080010ff */
[----:B----4-:R-:W-:Y:S05]  /*7ab0*/  @!P0 BRA `(.L_x_140) ;  /* 0xfffffffc00f08947 */ /* 0x010fea000383ffff */
[----:B------:R-:W-:Y:S05]  /*7ac0*/  BRA `(.L_x_141) ;  /* 0xffffffbc00d07947 */ /* 0x000fea000383ffff */
.L_x_63:
[----:B------:R-:W-:-:S07]  /*7ad0*/  MOV R0, UR6 ;  /* 0x0000000600007c02 */ /* 0x000fce0008000f00 */
.L_x_142:
[----:B-1----:R1:W2:Y:S02]  /*7ae0*/  SYNCS.PHASECHK.TRANS64.TRYWAIT P0, [R0+URZ], R3 ;  /* 0x00000003000075a7 */ /* 0x0022a400080011ff */
[----:B--2---:R-:W-:Y:S05]  /*7af0*/  @!P0 NANOSLEEP.SYNCS 0x989680 ;  /* 0x009896800000895d */ /* 0x004fea0003900000 */
[----:B------:R-:W2:Y:S02]  /*7b00*/  @!P0 SYNCS.PHASECHK.TRANS64 P0, [R0+URZ], R3 ;  /* 0x00000003000085a7 */ /* 0x000ea400080010ff */
[----:B--2---:R-:W-:Y:S05]  /*7b10*/  @!P0 BRA `(.L_x_142) ;  /* 0xfffffffc00f08947 */ /* 0x004fea000383ffff */
[----:B------:R-:W-:Y:S05]  /*7b20*/  BRA `(.L_x_143) ;  /* 0xffffffbc00dc7947 */ /* 0x000fea000383ffff */
.L_x_64:
[----:B------:R-:W-:-:S07]  /*7b30*/  MOV R0, UR6 ;  /* 0x0000000600007c02 */ /* 0x000fce0008000f00 */
.L_x_144:
[----:B-1----:R1:W2:Y:S02]  /*7b40*/  SYNCS.PHASECHK.TRANS64.TRYWAIT P0, [R0+URZ], R3 ;  /* 0x00000003000075a7 */ /* 0x0022a400080011ff */
[----:B--2---:R-:W-:Y:S05]  /*7b50*/  @!P0 NANOSLEEP.SYNCS 0x989680 ;  /* 0x009896800000895d */ /* 0x004fea0003900000 */
[----:B------:R-:W2:Y:S02]  /*7b60*/  @!P0 SYNCS.PHASECHK.TRANS64 P0, [R0+URZ], R3 ;  /* 0x00000003000085a7 */ /* 0x000ea400080010ff */
[----:B--2---:R-:W-:Y:S05]  /*7b70*/  @!P0 BRA `(.L_x_144) ;  /* 0xfffffffc00f08947 */ /* 0x004fea000383ffff */
[----:B------:R-:W-:Y:S05]  /*7b80*/  BRA `(.L_x_145) ;  /* 0xffffffbc00e87947 */ /* 0x000fea000383ffff */
.L_x_65:
[----:B------:R-:W-:-:S07]  /*7b90*/  MOV R0, UR7 ;  /* 0x0000000700007c02 */ /* 0x000fce0008000f00 */
.L_x_146:
[----:B-1----:R1:W2:Y:S02]  /*7ba0*/  SYNCS.PHASECHK.TRANS64.TRYWAIT P0, [R0+URZ], R3 ;  /* 0x00000003000075a7 */ /* 0x0022a400080011ff */
[----:B--2---:R-:W-:Y:S05]  /*7bb0*/  @!P0 NANOSLEEP.SYNCS 0x989680 ;  /* 0x009896800000895d */ /* 0x004fea0003900000 */
[----:B------:R-:W2:Y:S02]  /*7bc0*/  @!P0 SYNCS.PHASECHK.TRANS64 P0, [R0+URZ], R3 ;  /* 0x00000003000085a7 */ /* 0x000ea400080010ff */
[----:B--2---:R-:W-:Y:S05]  /*7bd0*/  @!P0 BRA `(.L_x_146) ;  /* 0xfffffffc00f08947 */ /* 0x004fea000383ffff */
[----:B------:R-:W-:Y:S05]  /*7be0*/  BRA `(.L_x_147) ;  /* 0xffffffbc00f47947 */ /* 0x000fea000383ffff */
.L_x_70:
[----:B--2---:R2:W3:Y:S02]  /*7bf0*/  SYNCS.PHASECHK.TRANS64.TRYWAIT P0, [R0+URZ+0xa0], R3 ;  /* 0x0000a003000075a7 */ /* 0x0044e400080011ff */
[----:B---3--:R-:W-:Y:S05]  /*7c00*/  @!P0 NANOSLEEP.SYNCS 0x989680 ;  /* 0x009896800000895d */ /* 0x008fea0003900000 */
[----:B------:R-:W3:Y:S02]  /*7c10*/  @!P0 SYNCS.PHASECHK.TRANS64 P0, [R0+URZ+0xa0], R3 ;  /* 0x0000a003000085a7 */ /* 0x000ee400080010ff */
[----:B---3--:R-:W-:Y:S05]  /*7c20*/  @!P0 BRA `(.L_x_70) ;  /* 0xfffffffc00f08947 */ /* 0x008fea000383ffff */
[----:B------:R-:W-:Y:S05]  /*7c30*/  BRA `(.L_x_148) ;  /* 0xffffffc000f07947 */ /* 0x000fea000383ffff */
.L_x_73:
[----:B------:R-:W-:Y:S07]  /*7c40*/  MOV R0, UR7 ;  /* 0x0000000700007c02 */ /* 0x000fee0008000f00 */
.L_x_149:
[----:B--2---:R2:W3:Y:S02]  /*7c50*/  SYNCS.PHASECHK.TRANS64.TRYWAIT P0, [R0+URZ+0x98], R3 ;  /* 0x00009803000075a7 */ /* 0x0044e400080011ff */
[----:B---3--:R-:W-:Y:S05]  /*7c60*/  @!P0 NANOSLEEP.SYNCS 0x989680 ;  /* 0x009896800000895d */ /* 0x008fea0003900000 */
[----:B------:R-:W3:Y:S02]  /*7c70*/  @!P0 SYNCS.PHASECHK.TRANS64 P0, [R0+URZ+0x98], R3 ;  /* 0x00009803000085a7 */ /* 0x000ee400080010ff */
[----:B---3--:R-:W-:Y:S05]  /*7c80*/  @!P0 BRA `(.L_x_149) ;  /* 0xfffffffc00f08947 */ /* 0x008fea000383ffff */
[----:B------:R-:W-:Y:S05]  /*7c90*/  BRA `(.L_x_72) ;  /* 0xffffffc400d07947 */ /* 0x000fea000383ffff */
.L_x_76:
[----:B------:R-:W-:Y:S07]  /*7ca0*/  MOV R0, UR15 ;  /* 0x0000000f00007c02 */ /* 0x000fee0008000f00 */
.L_x_150:
[----:B-1----:R1:W2:Y:S02]  /*7cb0*/  SYNCS.PHASECHK.TRANS64.TRYWAIT P0, [R0+URZ+0x78], R3 ;  /* 0x00007803000075a7 */ /* 0x0022a400080011ff */
[----:B--2---:R-:W-:Y:S05]  /*7cc0*/  @!P0 NANOSLEEP.SYNCS 0x989680 ;  /* 0x009896800000895d */ /* 0x004fea0003900000 */
[----:B------:R-:W2:Y:S02]  /*7cd0*/  @!P0 SYNCS.PHASECHK.TRANS64 P0, [R0+URZ+0x78], R3 ;  /* 0x00007803000085a7 */ /* 0x000ea400080010ff */
[----:B--2---:R-:W-:Y:S05]  /*7ce0*/  @!P0 BRA `(.L_x_150) ;  /* 0xfffffffc00f08947 */ /* 0x004fea000383ffff */
[----:B------:R-:W-:Y:S05]  /*7cf0*/  BRA `(.L_x_151) ;  /* 0xffffffc800487947 */ /* 0x000fea000383ffff */
.L_x_77:
[----:B------:R-:W-:Y:S07]  /*7d00*/  MOV R3, UR13 ;  /* 0x0000000d00037c02 */ /* 0x000fee0008000f00 */
.L_x_152:
[----:B-1----:R1:W2:Y:S02]  /*7d10*/  SYNCS.PHASECHK.TRANS64.TRYWAIT P0, [R3+URZ+0x78], R12 ;  /* 0x0000780c030075a7 */ /* 0x0022a400080011ff */
[----:B--2---:R-:W-:Y:S05]  /*7d20*/  @!P0 NANOSLEEP.SYNCS 0x989680 ;  /* 0x009896800000895d */ /* 0x004fea0003900000 */
[----:B------:R-:W2:Y:S02]  /*7d30*/  @!P0 SYNCS.PHASECHK.TRANS64 P0, [R3+URZ+0x78], R12 ;  /* 0x0000780c030085a7 */ /* 0x000ea400080010ff */
[----:B--2---:R-:W-:Y:S05]  /*7d40*/  @!P0 BRA `(.L_x_152) ;  /* 0xfffffffc00f08947 */ /* 0x004fea000383ffff */
[----:B------:R-:W-:Y:S05]  /*7d50*/  BRA `(.L_x_153) ;  /* 0xffffffc800e87947 */ /* 0x000fea000383ffff */
.L_x_79:
[----:B------:R-:W-:-:S07]  /*7d60*/  MOV R0, UR4 ;  /* 0x0000000400007c02 */ /* 0x000fce0008000f00 */
.L_x_154:
[----:B-1----:R1:W3:Y:S02]  /*7d70*/  SYNCS.PHASECHK.TRANS64.TRYWAIT P0, [R0+URZ], R3 ;  /* 0x00000003000075a7 */ /* 0x0022e400080011ff */
[----:B---3--:R-:W-:Y:S05]  /*7d80*/  @!P0 NANOSLEEP.SYNCS 0x989680 ;  /* 0x009896800000895d */ /* 0x008fea0003900000 */
[----:B------:R-:W3:Y:S02]  /*7d90*/  @!P0 SYNCS.PHASECHK.TRANS64 P0, [R0+URZ], R3 ;  /* 0x00000003000085a7 */ /* 0x000ee400080010ff */
[----:B---3--:R-:W-:Y:S05]  /*7da0*/  @!P0 BRA `(.L_x_154) ;  /* 0xfffffffc00f08947 */ /* 0x008fea000383ffff */
[----:B------:R-:W-:Y:S05]  /*7db0*/  BRA `(.L_x_155) ;  /* 0xffffffcc00747947 */ /* 0x000fea000383ffff */
.L_x_80:
[----:B------:R-:W-:-:S07]  /*7dc0*/  MOV R0, UR4 ;  /* 0x0000000400007c02 */ /* 0x000fce0008000f00 */
.L_x_156:
[----:B-1----:R1:W3:Y:S02]  /*7dd0*/  SYNCS.PHASECHK.TRANS64.TRYWAIT P0, [R0+URZ], R3 ;  /* 0x00000003000075a7 */ /* 0x0022e400080011ff */
[----:B---3--:R-:W-:Y:S05]  /*7de0*/  @!P0 NANOSLEEP.SYNCS 0x989680 ;  /* 0x009896800000895d */ /* 0x008fea0003900000 */
[----:B------:R-:W3:Y:S02]  /*7df0*/  @!P0 SYNCS.PHASECHK.TRANS64 P0, [R0+URZ], R3 ;  /* 0x00000003000085a7 */ /* 0x000ee400080010ff */
[----:B---3--:R-:W-:Y:S05]  /*7e00*/  @!P0 BRA `(.L_x_156) ;  /* 0xfffffffc00f08947 */ /* 0x008fea000383ffff */
[----:B------:R-:W-:Y:S05]  /*7e10*/  BRA `(.L_x_157) ;  /* 0xffffffcc00807947 */ /* 0x000fea000383ffff */
.L_x_82:
[----:B--2---:R2:W4:Y:S02]  /*7e20*/  SYNCS.PHASECHK.TRANS64.TRYWAIT P0, [R0+URZ+0xa0], R3 ;  /* 0x0000a003000075a7 */ /* 0x00452400080011ff */
[----:B----4-:R-:W-:Y:S05]  /*7e30*/  @!P0 NANOSLEEP.SYNCS 0x989680 ;  /* 0x009896800000895d */ /* 0x010fea0003900000 */
[----:B------:R-:W4:Y:S02]  /*7e40*/  @!P0 SYNCS.PHASECHK.TRANS64 P0, [R0+URZ+0xa0], R3 ;  /* 0x0000a003000085a7 */ /* 0x000f2400080010ff */
[----:B----4-:R-:W-:Y:S05]  /*7e50*/  @!P0 BRA `(.L_x_82) ;  /* 0xfffffffc00f08947 */ /* 0x010fea000383ffff */
[----:B------:R-:W-:Y:S05]  /*7e60*/  BRA `(.L_x_158) ;  /* 0xffffffd000747947 */ /* 0x000fea000383ffff */
.L_x_92:
[----:B-1----:R1:W3:Y:S02]  /*7e70*/  SYNCS.PHASECHK.TRANS64.TRYWAIT P1, [R0+URZ+0x60], R5 ;  /* 0x00006005000075a7 */ /* 0x0022e400080211ff */
[----:B---3--:R-:W-:Y:S05]  /*7e80*/  @!P1 NANOSLEEP.SYNCS 0x989680 ;  /* 0x009896800000995d */ /* 0x008fea0003900000 */
[----:B------:R-:W3:Y:S02]  /*7e90*/  @!P1 SYNCS.PHASECHK.TRANS64 P1, [R0+URZ+0x60], R5 ;  /* 0x00006005000095a7 */ /* 0x000ee400080210ff */
[----:B---3--:R-:W-:Y:S05]  /*7ea0*/  @!P1 BRA `(.L_x_92) ;  /* 0xfffffffc00f09947 */ /* 0x008fea000383ffff */
[----:B------:R-:W-:Y:S05]  /*7eb0*/  BRA `(.L_x_91) ;  /* 0xffffffdc00847947 */ /* 0x000fea000383ffff */
.L_x_94:
[----:B---3--:R3:W4:Y:S02]  /*7ec0*/  SYNCS.PHASECHK.TRANS64.TRYWAIT P0, [R84+URZ+0xc0], R7 ;  /* 0x0000c007540075a7 */ /* 0x00872400080011ff */
[----:B----4-:R-:W-:Y:S05]  /*7ed0*/  @!P0 NANOSLEEP.SYNCS 0x989680 ;  /* 0x009896800000895d */ /* 0x010fea0003900000 */
[----:B------:R-:W4:Y:S02]  /*7ee0*/  @!P0 SYNCS.PHASECHK.TRANS64 P0, [R84+URZ+0xc0], R7 ;  /* 0x0000c007540085a7 */ /* 0x000f2400080010ff */
[----:B----4-:R-:W-:Y:S05]  /*7ef0*/  @!P0 BRA `(.L_x_94) ;  /* 0xfffffffc00f08947 */ /* 0x010fea000383ffff */
[----:B------:R-:W-:Y:S05]  /*7f00*/  BRA `(.L_x_93) ;  /* 0xffffffdc00fc7947 */ /* 0x000fea000383ffff */
.L_x_105:
[----:B-1----:R1:W2:Y:S02]  /*7f10*/  SYNCS.PHASECHK.TRANS64.TRYWAIT P0, [R2+URZ+0x60], R5 ;  /* 0x00006005020075a7 */ /* 0x0022a400080011ff */
[----:B--2---:R-:W-:Y:S05]  /*7f20*/  @!P0 NANOSLEEP.SYNCS 0x989680 ;  /* 0x009896800000895d */ /* 0x004fea0003900000 */
[----:B------:R-:W2:Y:S02]  /*7f30*/  @!P0 SYNCS.PHASECHK.TRANS64 P0, [R2+URZ+0x60], R5 ;  /* 0x00006005020085a7 */ /* 0x000ea400080010ff */
[----:B--2---:R-:W-:Y:S05]  /*7f40*/  @!P0 BRA `(.L_x_105) ;  /* 0xfffffffc00f08947 */ /* 0x004fea000383ffff */
[----:B------:R-:W-:Y:S05]  /*7f50*/  BRA `(.L_x_104) ;  /* 0xffffffe800447947 */ /* 0x000fea000383ffff */
        .weak           $__internal_0_$__cuda_sm10x_tcgen05_guardrail_trap_col_being_dealloced_not_returned_by_alloc
        .type           $__internal_0_$__cuda_sm10x_tcgen05_guardrail_trap_col_being_dealloced_not_returned_by_alloc,@function
        .size           $__internal_0_$__cuda_sm10x_tcgen05_guardrail_trap_col_being_dealloced_not_returned_by_alloc,($__internal_1_$__cuda_sm10x_tcgen05_guardrail_trap_phase_invalid_during_alloc - $__internal_0_$__cuda_sm10x_tcgen05_guardrail_trap_col_being_dealloced_not_returned_by_alloc)
$__internal_0_$__cuda_sm10x_tcgen05_guardrail_trap_col_being_dealloced_not_returned_by_alloc:
[----:B------:R-:W-:Y:S05]  /*7f60*/  BPT.TRAP 0x1 ;  /* 0x000000040000795c */ /* 0x000fea0000300000 */
[----:B------:R-:W-:-:S04]  /*7f70*/  HFMA2 R3, -RZ, RZ, 0, 0 ;  /* 0x00000000ff037431 */ /* 0x000fc800000001ff */
[----:B------:R-:W-:Y:S05]  /*7f80*/  RET.REL.NODEC R2 `(_ZN7cutlass13device_kernelINS_4gemm6kernel13GemmUniversalIN4cute5tupleIJiiiiEEENS1_10collective13CollectiveMmaINS1_35MainloopSm100TmaUmmaWarpSpecializedILi6ELi2ELi4ENS5_IJNS4_1CILi1EEESB_SB_EEEEENS5_IJNSA_ILi64EEESE_SE_EEENS_10tfloat32_tENS5_IJlSB_lEEESG_SH_NS4_8TiledMMAINS4_8MMA_AtomIJNS4_17SM100_MMA_TF32_SSISG_SG_fLi64ELi64ELNS4_4UMMA5MajorE0ELSM_0ELNSL_7ScaleInE0ELSN_0EEEEEENS4_6LayoutISC_NS5_IJNSA_ILi0EEESR_SR_EEEEENS5_IJNS4_10UnderscoreESU_SU_EEEEENS4_13SM90_TMA_LOADENS4_14ComposedLayoutINS4_7SwizzleILi3ELi4ELi3EEENS4_18smem_ptr_flag_bitsILi32EEENSQ_INS5_IJNSA_ILi8EEENSA_ILi32EEEEEENS5_IJS14_SB_EEEEEEEvNS4_8identityESX_S18_vS19_EENS_8epilogue10collective18CollectiveEpilogueINS1B_23Sm100TmaWarpSpecializedILi3ELi2ELi16ELb1ELb0EEEJSF_NS5_IJNSQ_ISE_SB_EENSQ_IS14_SB_EEEEESG_SH_SG_SH_NS1B_6fusion15FusionCallbacksIS1F_NS1J_17LinearCombinationISG_fSG_fLNS_15FloatRoundStyleE2EEESF_S1I_JEEENS4_5SM1004TMEM4LOAD26SM100_TMEM_LOAD_16dp128b8xESX_S18_NS4_17SM75_U32x4_LDSM_NENS4_14SM90_TMA_STOREES18_NS4_17SM90_U32x4_STSM_NENS4_39AutoVectorizingCopyWithAssumedAlignmentILi128EEEEEEvvEEEEvNT_6ParamsE) ;  /* 0xffffff80021c7950 */ /* 0x000fea0003c3ffff */
        .weak           $__internal_1_$__cuda_sm10x_tcgen05_guardrail_trap_phase_invalid_during_alloc
        .type           $__internal_1_$__cuda_sm10x_tcgen05_guardrail_trap_phase_invalid_during_alloc,@function
        .size           $__internal_1_$__cuda_sm10x_tcgen05_guardrail_trap_phase_invalid_during_alloc,($__internal_2_$__cuda_sm10x_tcgen05_guardrail_trap_unallocated_columns_being_dealloced - $__internal_1_$__cuda_sm10x_tcgen05_guardrail_trap_phase_invalid_during_alloc)
$__internal_1_$__cuda_sm10x_tcgen05_guardrail_trap_phase_invalid_during_alloc:
[----:B------:R-:W-:Y:S05]  /*7f90*/  BPT.TRAP 0x1 ;  /* 0x000000040000795c */ /* 0x000fea0000300000 */
[----:B------:R-:W-:-:S04]  /*7fa0*/  MOV R3, 0x0 ;  /* 0x0000000000037802 */ /* 0x000fc80000000f00 */
[----:B------:R-:W-:Y:S05]  /*7fb0*/  RET.REL.NODEC R2 `(_ZN7cutlass13device_kernelINS_4gemm6kernel13GemmUniversalIN4cute5tupleIJiiiiEEENS1_10collective13CollectiveMmaINS1_35MainloopSm100TmaUmmaWarpSpecializedILi6ELi2ELi4ENS5_IJNS4_1CILi1EEESB_SB_EEEEENS5_IJNSA_ILi64EEESE_SE_EEENS_10tfloat32_tENS5_IJlSB_lEEESG_SH_NS4_8TiledMMAINS4_8MMA_AtomIJNS4_17SM100_MMA_TF32_SSISG_SG_fLi64ELi64ELNS4_4UMMA5MajorE0ELSM_0ELNSL_7ScaleInE0ELSN_0EEEEEENS4_6LayoutISC_NS5_IJNSA_ILi0EEESR_SR_EEEEENS5_IJNS4_10UnderscoreESU_SU_EEEEENS4_13SM90_TMA_LOADENS4_14ComposedLayoutINS4_7SwizzleILi3ELi4ELi3EEENS4_18smem_ptr_flag_bitsILi32EEENSQ_INS5_IJNSA_ILi8EEENSA_ILi32EEEEEENS5_IJS14_SB_EEEEEEEvNS4_8identityESX_S18_vS19_EENS_8epilogue10collective18CollectiveEpilogueINS1B_23Sm100TmaWarpSpecializedILi3ELi2ELi16ELb1ELb0EEEJSF_NS5_IJNSQ_ISE_SB_EENSQ_IS14_SB_EEEEESG_SH_SG_SH_NS1B_6fusion15FusionCallbacksIS1F_NS1J_17LinearCombinationISG_fSG_fLNS_15FloatRoundStyleE2EEESF_S1I_JEEENS4_5SM1004TMEM4LOAD26SM100_TMEM_LOAD_16dp128b8xESX_S18_NS4_17SM75_U32x4_LDSM_NENS4_14SM90_TMA_STOREES18_NS4_17SM90_U32x4_STSM_NENS4_39AutoVectorizingCopyWithAssumedAlignmentILi128EEEEEEvvEEEEvNT_6ParamsE) ;  /* 0xffffff8002107950 */ /* 0x000fea0003c3ffff */
        .weak           $__internal_2_$__cuda_sm10x_tcgen05_guardrail_trap_unallocated_columns_being_dealloced
        .type           $__internal_2_$__cuda_sm10x_tcgen05_guardrail_trap_unallocated_columns_being_dealloced,@function
        .size           $__internal_2_$__cuda_sm10x_tcgen05_guardrail_trap_unallocated_columns_being_dealloced,(.L_x_160 - $__internal_2_$__cuda_sm10x_tcgen05_guardrail_trap_unallocated_columns_being_dealloced)
$__internal_2_$__cuda_sm10x_tcgen05_guardrail_trap_unallocated_columns_being_dealloced:
[----:B------:R-:W-:Y:S05]  /*7fc0*/  BPT.TRAP 0x1 ;  /* 0x000000040000795c */ /* 0x000fea0000300000 */
[----:B------:R-:W-:-:S04]  /*7fd0*/  HFMA2 R3, -RZ, RZ, 0, 0 ;  /* 0x00000000ff037431 */ /* 0x000fc800000001ff */
[----:B------:R-:W-:Y:S05]  /*7fe0*/  RET.REL.NODEC R2 `(_ZN7cutlass13device_kernelINS_4gemm6kernel13GemmUniversalIN4cute5tupleIJiiiiEEENS1_10collective13CollectiveMmaINS1_35MainloopSm100TmaUmmaWarpSpecializedILi6ELi2ELi4ENS5_IJNS4_1CILi1EEESB_SB_EEEEENS5_IJNSA_ILi64EEESE_SE_EEENS_10tfloat32_tENS5_IJlSB_lEEESG_SH_NS4_8TiledMMAINS4_8MMA_AtomIJNS4_17SM100_MMA_TF32_SSISG_SG_fLi64ELi64ELNS4_4UMMA5MajorE0ELSM_0ELNSL_7ScaleInE0ELSN_0EEEEEENS4_6LayoutISC_NS5_IJNSA_ILi0EEESR_SR_EEEEENS5_IJNS4_10UnderscoreESU_SU_EEEEENS4_13SM90_TMA_LOADENS4_14ComposedLayoutINS4_7SwizzleILi3ELi4ELi3EEENS4_18smem_ptr_flag_bitsILi32EEENSQ_INS5_IJNSA_ILi8EEENSA_ILi32EEEEEENS5_IJS14_SB_EEEEEEEvNS4_8identityESX_S18_vS19_EENS_8epilogue10collective18CollectiveEpilogueINS1B_23Sm100TmaWarpSpecializedILi3ELi2ELi16ELb1ELb0EEEJSF_NS5_IJNSQ_ISE_SB_EENSQ_IS14_SB_EEEEESG_SH_SG_SH_NS1B_6fusion15FusionCallbacksIS1F_NS1J_17LinearCombinationISG_fSG_fLNS_15FloatRoundStyleE2EEESF_S1I_JEEENS4_5SM1004TMEM4LOAD26SM100_TMEM_LOAD_16dp128b8xESX_S18_NS4_17SM75_U32x4_LDSM_NENS4_14SM90_TMA_STOREES18_NS4_17SM90_U32x4_STSM_NENS4_39AutoVectorizingCopyWithAssumedAlignmentILi128EEEEEEvvEEEEvNT_6ParamsE) ;  /* 0xffffff8002047950 */ /* 0x000fea0003c3ffff */
.L_x_159:
[----:B------:R-:W-:-:S00]  /*7ff0*/  BRA `(.L_x_159) ;  /* 0xfffffffc00fc7947 */ /* 0x000fc0000383ffff */
[----:B------:R-:W-:-:S00]  /*8000*/  NOP ;  /* 0x0000000000007918 */ /* 0x000fc00000000000 */
[----:B------:R-:W-:-:S00]  /*8010*/  NOP ;  /* 0x0000000000007918 */ /* 0x000fc00000000000 */
[----:B------:R-:W-:-:S00]  /*8020*/  NOP ;  /* 0x0000000000007918 */ /* 0x000fc00000000000 */
[----:B------:R-:W-:-:S00]  /*8030*/  NOP ;  /* 0x0000000000007918 */ /* 0x000fc00000000000 */
[----:B------:R-:W-:-:S00]  /*8040*/  NOP ;  /* 0x0000000000007918 */ /* 0x000fc00000000000 */
[----:B------:R-:W-:-:S00]  /*8050*/  NOP ;  /* 0x0000000000007918 */ /* 0x000fc00000000000 */
[----:B------:R-:W-:-:S00]  /*8060*/  NOP ;  /* 0x0000000000007918 */ /* 0x000fc00000000000 */
[----:B------:R-:W-:-:S00]  /*8070*/  NOP ;  /* 0x0000000000007918 */ /* 0x000fc00000000000 */
.L_x_160:


//--------------------- .nv.global.init           --------------------------
	.section	.nv.global.init,"aw",@progbits
.nv.global.init:
	.type		$str$27,@object
	.size		$str$27,($str$28 - $str$27)
$str$27:
        /*0000*/ 	.byte	0x28, 0x61, 0x64, 0x64, 0x72, 0x65, 0x73, 0x73, 0x20, 0x26, 0x20, 0x6d, 0x61, 0x73, 0x6b, 0x29
        /*0010*/ 	.byte	0x20, 0x3d, 0x3d, 0x20, 0x30, 0x00
	.type		$str$28,@object
	.size		$str$28,($str$26 - $str$28)
$str$28:
        /*0016*/ 	.byte	0x2f, 0x74, 0x6d, 0x70, 0x2f, 0x63, 0x75, 0x74, 0x6c, 0x61, 0x73, 0x73, 0x5f, 0x73, 0x77, 0x65
        /*0026*/ 	.byte	0x65, 0x70, 0x5f, 0x73, 0x72, 0x63, 0x2f, 0x69, 0x6e, 0x63, 0x6c, 0x75, 0x64, 0x65, 0x2f, 0x63
        /*0036*/ 	.byte	0x75, 0x74, 0x65, 0x2f, 0x70, 0x6f, 0x69, 0x6e, 0x74, 0x65, 0x72, 0x5f, 0x66, 0x6c, 0x61, 0x67
        /*0046*/ 	.byte	0x67, 0x65, 0x64, 0x2e, 0x68, 0x70, 0x70, 0x00
	.type		$str$26,@object
	.size		$str$26,($str$25 - $str$26)
$str$26:
        /*004e*/ 	.byte	0x2f, 0x74, 0x6d, 0x70, 0x2f, 0x63, 0x75, 0x74, 0x6c, 0x61, 0x73, 0x73, 0x5f, 0x73, 0x77, 0x65
        /*005e*/ 	.byte	0x65, 0x70, 0x5f, 0x73, 0x72, 0x63, 0x2f, 0x69, 0x6e, 0x63, 0x6c, 0x75, 0x64, 0x65, 0x2f, 0x63
        /*006e*/ 	.byte	0x75, 0x74, 0x65, 0x2f, 0x61, 0x74, 0x6f, 0x6d, 0x2f, 0x63, 0x6f, 0x70, 0x79, 0x5f, 0x74, 0x72
        /*007e*/ 	.byte	0x61, 0x69, 0x74, 0x73, 0x5f, 0x73, 0x6d, 0x31, 0x30, 0x30, 0x2e, 0x68, 0x70, 0x70, 0x00
	.type		$str$25,@object
	.size		$str$25,(__unnamed_1 - $str$25)
$str$25:
        /*008d*/ 	.byte	0x28, 0x28, 0x75, 0x69, 0x6e, 0x74, 0x33, 0x32, 0x5f, 0x74, 0x28, 0x74, 0x68, 0x72, 0x65, 0x61
        /*009d*/ 	.byte	0x64, 0x49, 0x64, 0x78, 0x2e, 0x78, 0x29, 0x20, 0x2f, 0x20, 0x33, 0x32, 0x29, 0x20, 0x25, 0x20
        /*00ad*/ 	.byte	0x34, 0x29, 0x20, 0x3d, 0x3d, 0x20, 0x28, 0x28, 0x28, 0x74, 0x6d, 0x65, 0x6d, 0x5f, 0x61, 0x64
        /*00bd*/ 	.byte	0x64, 0x72, 0x20, 0x3e, 0x3e, 0x20, 0x31, 0x36, 0x29, 0x20, 0x2f, 0x20, 0x33, 0x32, 0x29, 0x20
        /*00cd*/ 	.byte	0x25, 0x20, 0x34, 0x29, 0x00
	.type		__unnamed_1,@object
	.size		__unnamed_1,(__unnamed_2 - __unnamed_1)
__unnamed_1:
        /*00d2*/ 	.byte	0x61, 0x75, 0x74, 0x6f, 0x20, 0x63, 0x75, 0x74, 0x65, 0x3a, 0x3a, 0x61, 0x73, 0x5f, 0x70, 0x6f
        /* <DEDUP_REMOVED lines=24> */
        /*0262*/ 	.byte	0x30, 0x34, 0x38, 0x3e, 0x3e, 0x3e, 0x3e, 0x5d, 0x00
	.type		__unnamed_2,@object
	.size		__unnamed_2,(.L_2 - __unnamed_2)
__unnamed_2:
        /* <DEDUP_REMOVED lines=45> */
        /*053b*/ 	.byte	0x3e, 0x3e, 0x3e, 0x5d, 0x00
.L_2:


//--------------------- .nv.shared._ZN7cutlass13device_kernelINS_4gemm6kernel13GemmUniversalIN4cute5tupleIJiiiiEEENS1_10collective13CollectiveMmaINS1_35MainloopSm100TmaUmmaWarpSpecializedILi6ELi2ELi4ENS5_IJNS4_1CILi1EEESB_SB_EEEEENS5_IJNSA_ILi64EEESE_SE_EEENS_10tfloat32_tENS5_IJlSB_lEEESG_SH_NS4_8TiledMMAINS4_8MMA_AtomIJNS4_17SM100_MMA_TF32_SSISG_SG_fLi64ELi64ELNS4_4UMMA5MajorE0ELSM_0ELNSL_7ScaleInE0ELSN_0EEEEEENS4_6LayoutISC_NS5_IJNSA_ILi0EEESR_SR_EEEEENS5_IJNS4_10UnderscoreESU_SU_EEEEENS4_13SM90_TMA_LOADENS4_14ComposedLayoutINS4_7SwizzleILi3ELi4ELi3EEENS4_18smem_ptr_flag_bitsILi32EEENSQ_INS5_IJNSA_ILi8EEENSA_ILi32EEEEEENS5_IJS14_SB_EEEEEEEvNS4_8identityESX_S18_vS19_EENS_8epilogue10collective18CollectiveEpilogueINS1B_23Sm100TmaWarpSpecializedILi3ELi2ELi16ELb1ELb0EEEJSF_NS5_IJNSQ_ISE_SB_EENSQ_IS14_SB_EEEEESG_SH_SG_SH_NS1B_6fusion15FusionCallbacksIS1F_NS1J_17LinearCombinationISG_fSG_fLNS_15FloatRoundStyleE2EEESF_S1I_JEEENS4_5SM1004TMEM4LOAD26SM100_TMEM_LOAD_16dp128b8xESX_S18_NS4_17SM75_U32x4_LDSM_NENS4_14SM90_TMA_STOREES18_NS4_17SM90_U32x4_STSM_NENS4_39AutoVectorizingCopyWithAssumedAlignmentILi128EEEEEEvvEEEEvNT_6ParamsE --------------------------
	.section	.nv.shared._ZN7cutlass13device_kernelINS_4gemm6kernel13GemmUniversalIN4cute5tupleIJiiiiEEENS1_10collective13CollectiveMmaINS1_35MainloopSm100TmaUmmaWarpSpecializedILi6ELi2ELi4ENS5_IJNS4_1CILi1EEESB_SB_EEEEENS5_IJNSA_ILi64EEESE_SE_EEENS_10tfloat32_tENS5_IJlSB_lEEESG_SH_NS4_8TiledMMAINS4_8MMA_AtomIJNS4_17SM100_MMA_TF32_SSISG_SG_fLi64ELi64ELNS4_4UMMA5MajorE0ELSM_0ELNSL_7ScaleInE0ELSN_0EEEEEENS4_6LayoutISC_NS5_IJNSA_ILi0EEESR_SR_EEEEENS5_IJNS4_10UnderscoreESU_SU_EEEEENS4_13SM90_TMA_LOADENS4_14ComposedLayoutINS4_7SwizzleILi3ELi4ELi3EEENS4_18smem_ptr_flag_bitsILi32EEENSQ_INS5_IJNSA_ILi8EEENSA_ILi32EEEEEENS5_IJS14_SB_EEEEEEEvNS4_8identityESX_S18_vS19_EENS_8epilogue10collective18CollectiveEpilogueINS1B_23Sm100TmaWarpSpecializedILi3ELi2ELi16ELb1ELb0EEEJSF_NS5_IJNSQ_ISE_SB_EENSQ_IS14_SB_EEEEESG_SH_SG_SH_NS1B_6fusion15FusionCallbacksIS1F_NS1J_17LinearCombinationISG_fSG_fLNS_15FloatRoundStyleE2EEESF_S1I_JEEENS4_5SM1004TMEM4LOAD26SM100_TMEM_LOAD_16dp128b8xESX_S18_NS4_17SM75_U32x4_LDSM_NENS4_14SM90_TMA_STOREES18_NS4_17SM90_U32x4_STSM_NENS4_39AutoVectorizingCopyWithAssumedAlignmentILi128EEEEEEvvEEEEvNT_6ParamsE,"aw",@nobits
	.sectionflags	@""
	.align	16
	.zero		1024


//--------------------- .nv.shared.reserved.0     --------------------------
	.section	.nv.shared.reserved.0,"aw",@nobits
	.weak		__nv_reservedSMEM_offset_0_alias
	.size		__nv_reservedSMEM_offset_0_alias, 0, 64
	.other		__nv_reservedSMEM_offset_0_alias,@"STO_CUDA_RESERVED_SHARED STV_DEFAULT"
__nv_reservedSMEM_offset_0_alias:
	.zero		0
.nv.shared.reserved.0:
	.zero		64
	.weak		__nv_reservedSMEM_tcgen05_partition
	.type		__nv_reservedSMEM_tcgen05_partition,@object
	.size		__nv_reservedSMEM_tcgen05_partition,(.L_0 - __nv_reservedSMEM_tcgen05_partition)
__nv_reservedSMEM_tcgen05_partition:
	.zero		32
.L_0:


//--------------------- .nv.global                --------------------------
	.section	.nv.global,"aw",@nobits
.nv.global:
	.type		_ZN40_INTERNAL_988e6237_4_k_cu_d2ebd1d8_217494cute1_E,@object
	.size		_ZN40_INTERNAL_988e6237_4_k_cu_d2ebd1d8_217494cute1_E,(_ZN40_INTERNAL_988e6237_4_k_cu_d2ebd1d8_217494cuda3std3__45__cpo6cbeginE - _ZN40_INTERNAL_988e6237_4_k_cu_d2ebd1d8_217494cute1_E)
_ZN40_INTERNAL_988e6237_4_k_cu_d2ebd1d8_217494cute1_E:
	.zero		1
	.type		_ZN40_INTERNAL_988e6237_4_k_cu_d2ebd1d8_217494cuda3std3__45__cpo6cbeginE,@object
	.size		_ZN40_INTERNAL_988e6237_4_k_cu_d2ebd1d8_217494cuda3std3__45__cpo6cbeginE,(_ZN40_INTERNAL_988e6237_4_k_cu_d2ebd1d8_217494cuda3std3__48in_placeE - _ZN40_INTERNAL_988e6237_4_k_cu_d2ebd1d8_217494cuda3std3__45__cpo6cbeginE)
_ZN40_INTERNAL_988e6237_4_k_cu_d2ebd1d8_217494cuda3std3__45__cpo6cbeginE:
	.zero		1
	.type		_ZN40_INTERNAL_988e6237_4_k_cu_d2ebd1d8_217494cuda3std3__48in_placeE,@object
	.size		_ZN40_INTERNAL_988e6237_4_k_cu_d2ebd1d8_217494cuda3std3__48in_placeE,(_ZN40_INTERNAL_988e6237_4_k_cu_d2ebd1d8_217494cuda3std6ranges3__45__cpo9iter_moveE - _ZN40_INTERNAL_988e6237_4_k_cu_d2ebd1d8_217494cuda3std3__48in_placeE)
_ZN40_INTERNAL_988e6237_4_k_cu_d2ebd1d8_217494cuda3std3__48in_placeE:
	.zero		1
	.type		_ZN40_INTERNAL_988e6237_4_k_cu_d2ebd1d8_217494cuda3std6ranges3__45__cpo9iter_moveE,@object
	.size		_ZN40_INTERNAL_988e6237_4_k_cu_d2ebd1d8_217494cuda3std6ranges3__45__cpo9iter_moveE,(_ZN40_INTERNAL_988e6237_4_k_cu_d2ebd1d8_217494cuda3std3__45__cpo5beginE - _ZN40_INTERNAL_988e6237_4_k_cu_d2ebd1d8_217494cuda3std6ranges3__45__cpo9iter_moveE)
_ZN40_INTERNAL_988e6237_4_k_cu_d2ebd1d8_217494cuda3std6ranges3__45__cpo9iter_moveE:
	.zero		1
	.type		_ZN40_INTERNAL_988e6237_4_k_cu_d2ebd1d8_217494cuda3std3__45__cpo5beginE,@object
	.size		_ZN40_INTERNAL_988e6237_4_k_cu_d2ebd1d8_217494cuda3std3__45__cpo5beginE,(_ZN40_INTERNAL_988e6237_4_k_cu_d2ebd1d8_217494cuda3std3__442_GLOBAL__N__988e6237_4_k_cu_d2ebd1d8_217496ignoreE - _ZN40_INTERNAL_988e6237_4_k_cu_d2ebd1d8_217494cuda3std3__45__cpo5beginE)
_ZN40_INTERNAL_988e6237_4_k_cu_d2ebd1d8_217494cuda3std3__45__cpo5beginE:
	.zero		1
	.type		_ZN40_INTERNAL_988e6237_4_k_cu_d2ebd1d8_217494cuda3std3__442_GLOBAL__N__988e6237_4_k_cu_d2ebd1d8_217496ignoreE,@object
	.size		_ZN40_INTERNAL_988e6237_4_k_cu_d2ebd1d8_217494cuda3std3__442_GLOBAL__N__988e6237_4_k_cu_d2ebd1d8_217496ignoreE,(_ZN40_INTERNAL_988e6237_4_k_cu_d2ebd1d8_217494cute7productE - _ZN40_INTERNAL_988e6237_4_k_cu_d2ebd1d8_217494cuda3std3__442_GLOBAL__N__988e6237_4_k_cu_d2ebd1d8_217496ignoreE)
_ZN40_INTERNAL_988e6237_4_k_cu_d2ebd1d8_217494cuda3std3__442_GLOBAL__N__988e6237_4_k_cu_d2ebd1d8_217496ignoreE:
	.zero		1
	.type		_ZN40_INTERNAL_988e6237_4_k_cu_d2ebd1d8_217494cute7productE,@object
	.size		_ZN40_INTERNAL_988e6237_4_k_cu_d2ebd1d8_217494cute7productE,(_ZN40_INTERNAL_988e6237_4_k_cu_d2ebd1d8_217494cuda3std3__45__cpo3endE - _ZN40_INTERNAL_988e6237_4_k_cu_d2ebd1d8_217494cute7productE)
_ZN40_INTERNAL_988e6237_4_k_cu_d2ebd1d8_217494cute7productE:
	.zero		1
	.type		_ZN40_INTERNAL_988e6237_4_k_cu_d2ebd1d8_217494cuda3std3__45__cpo3endE,@object
	.size		_ZN40_INTERNAL_988e6237_4_k_cu_d2ebd1d8_217494cuda3std3__45__cpo3endE,(_ZN40_INTERNAL_988e6237_4_k_cu_d2ebd1d8_217494cuda3std3__419piecewise_constructE - _ZN40_INTERNAL_988e6237_4_k_cu_d2ebd1d8_217494cuda3std3__45__cpo3endE)
_ZN40_INTERNAL_988e6237_4_k_cu_d2ebd1d8_217494cuda3std3__45__cpo3endE:
	.zero		1
	.type		_ZN40_INTERNAL_988e6237_4_k_cu_d2ebd1d8_217494cuda3std3__419piecewise_constructE,@object
	.size		_ZN40_INTERNAL_988e6237_4_k_cu_d2ebd1d8_217494cuda3std3__419piecewise_constructE,(_ZN40_INTERNAL_988e6237_4_k_cu_d2ebd1d8_217494cuda3std3__45__cpo4cendE - _ZN40_INTERNAL_988e6237_4_k_cu_d2ebd1d8_217494cuda3std3__419piecewise_constructE)
_ZN40_INTERNAL_988e6237_4_k_cu_d2ebd1d8_217494cuda3std3__419piecewise_constructE:
	.zero		1
	.type		_ZN40_INTERNAL_988e6237_4_k_cu_d2ebd1d8_217494cuda3std3__45__cpo4cendE,@object
	.size		_ZN40_INTERNAL_988e6237_4_k_cu_d2ebd1d8_217494cuda3std3__45__cpo4cendE,(_ZN40_INTERNAL_988e6237_4_k_cu_d2ebd1d8_217494cuda3std6ranges3__45__cpo4swapE - _ZN40_INTERNAL_988e6237_4_k_cu_d2ebd1d8_217494cuda3std3__45__cpo4cendE)
_ZN40_INTERNAL_988e6237_4_k_cu_d2ebd1d8_217494cuda3std3__45__cpo4cendE:
	.zero		1
	.type		_ZN40_INTERNAL_988e6237_4_k_cu_d2ebd1d8_217494cuda3std6ranges3__45__cpo4swapE,@object
	.size		_ZN40_INTERNAL_988e6237_4_k_cu_d2ebd1d8_217494cuda3std6ranges3__45__cpo4swapE,(.L_10 - _ZN40_INTERNAL_988e6237_4_k_cu_d2ebd1d8_217494cuda3std6ranges3__45__cpo4swapE)
_ZN40_INTERNAL_988e6237_4_k_cu_d2ebd1d8_217494cuda3std6ranges3__45__cpo4swapE:
	.zero		1
.L_10:


//--------------------- .nv.constant0._ZN7cutlass13device_kernelINS_4gemm6kernel13GemmUniversalIN4cute5tupleIJiiiiEEENS1_10collective13CollectiveMmaINS1_35MainloopSm100TmaUmmaWarpSpecializedILi6ELi2ELi4ENS5_IJNS4_1CILi1EEESB_SB_EEEEENS5_IJNSA_ILi64EEESE_SE_EEENS_10tfloat32_tENS5_IJlSB_lEEESG_SH_NS4_8TiledMMAINS4_8MMA_AtomIJNS4_17SM100_MMA_TF32_SSISG_SG_fLi64ELi64ELNS4_4UMMA5MajorE0ELSM_0ELNSL_7ScaleInE0ELSN_0EEEEEENS4_6LayoutISC_NS5_IJNSA_ILi0EEESR_SR_EEEEENS5_IJNS4_10UnderscoreESU_SU_EEEEENS4_13SM90_TMA_LOADENS4_14ComposedLayoutINS4_7SwizzleILi3ELi4ELi3EEENS4_18smem_ptr_flag_bitsILi32EEENSQ_INS5_IJNSA_ILi8EEENSA_ILi32EEEEEENS5_IJS14_SB_EEEEEEEvNS4_8identityESX_S18_vS19_EENS_8epilogue10collective18CollectiveEpilogueINS1B_23Sm100TmaWarpSpecializedILi3ELi2ELi16ELb1ELb0EEEJSF_NS5_IJNSQ_ISE_SB_EENSQ_IS14_SB_EEEEESG_SH_SG_SH_NS1B_6fusion15FusionCallbacksIS1F_NS1J_17LinearCombinationISG_fSG_fLNS_15FloatRoundStyleE2EEESF_S1I_JEEENS4_5SM1004TMEM4LOAD26SM100_TMEM_LOAD_16dp128b8xESX_S18_NS4_17SM75_U32x4_LDSM_NENS4_14SM90_TMA_STOREES18_NS4_17SM90_U32x4_STSM_NENS4_39AutoVectorizingCopyWithAssumedAlignmentILi128EEEEEEvvEEEEvNT_6ParamsE --------------------------
	.section	.nv.constant0._ZN7cutlass13device_kernelINS_4gemm6kernel13GemmUniversalIN4cute5tupleIJiiiiEEENS1_10collective13CollectiveMmaINS1_35MainloopSm100TmaUmmaWarpSpecializedILi6ELi2ELi4ENS5_IJNS4_1CILi1EEESB_SB_EEEEENS5_IJNSA_ILi64EEESE_SE_EEENS_10tfloat32_tENS5_IJlSB_lEEESG_SH_NS4_8TiledMMAINS4_8MMA_AtomIJNS4_17SM100_MMA_TF32_SSISG_SG_fLi64ELi64ELNS4_4UMMA5MajorE0ELSM_0ELNSL_7ScaleInE0ELSN_0EEEEEENS4_6LayoutISC_NS5_IJNSA_ILi0EEESR_SR_EEEEENS5_IJNS4_10UnderscoreESU_SU_EEEEENS4_13SM90_TMA_LOADENS4_14ComposedLayoutINS4_7SwizzleILi3ELi4ELi3EEENS4_18smem_ptr_flag_bitsILi32EEENSQ_INS5_IJNSA_ILi8EEENSA_ILi32EEEEEENS5_IJS14_SB_EEEEEEEvNS4_8identityESX_S18_vS19_EENS_8epilogue10collective18CollectiveEpilogueINS1B_23Sm100TmaWarpSpecializedILi3ELi2ELi16ELb1ELb0EEEJSF_NS5_IJNSQ_ISE_SB_EENSQ_IS14_SB_EEEEESG_SH_SG_SH_NS1B_6fusion15FusionCallbacksIS1F_NS1J_17LinearCombinationISG_fSG_fLNS_15FloatRoundStyleE2EEESF_S1I_JEEENS4_5SM1004TMEM4LOAD26SM100_TMEM_LOAD_16dp128b8xESX_S18_NS4_17SM75_U32x4_LDSM_NENS4_14SM90_TMA_STOREES18_NS4_17SM90_U32x4_STSM_NENS4_39AutoVectorizingCopyWithAssumedAlignmentILi128EEEEEEvvEEEEvNT_6ParamsE,"a",@progbits
	.sectionflags	@""
	.align	4
.nv.constant0._ZN7cutlass13device_kernelINS_4gemm6kernel13GemmUniversalIN4cute5tupleIJiiiiEEENS1_10collective13CollectiveMmaINS1_35MainloopSm100TmaUmmaWarpSpecializedILi6ELi2ELi4ENS5_IJNS4_1CILi1EEESB_SB_EEEEENS5_IJNSA_ILi64EEESE_SE_EEENS_10tfloat32_tENS5_IJlSB_lEEESG_SH_NS4_8TiledMMAINS4_8MMA_AtomIJNS4_17SM100_MMA_TF32_SSISG_SG_fLi64ELi64ELNS4_4UMMA5MajorE0ELSM_0ELNSL_7ScaleInE0ELSN_0EEEEEENS4_6LayoutISC_NS5_IJNSA_ILi0EEESR_SR_EEEEENS5_IJNS4_10UnderscoreESU_SU_EEEEENS4_13SM90_TMA_LOADENS4_14ComposedLayoutINS4_7SwizzleILi3ELi4ELi3EEENS4_18smem_ptr_flag_bitsILi32EEENSQ_INS5_IJNSA_ILi8EEENSA_ILi32EEEEEENS5_IJS14_SB_EEEEEEEvNS4_8identityESX_S18_vS19_EENS_8epilogue10collective18CollectiveEpilogueINS1B_23Sm100TmaWarpSpecializedILi3ELi2ELi16ELb1ELb0EEEJSF_NS5_IJNSQ_ISE_SB_EENSQ_IS14_SB_EEEEESG_SH_SG_SH_NS1B_6fusion15FusionCallbacksIS1F_NS1J_17LinearCombinationISG_fSG_fLNS_15FloatRoundStyleE2EEESF_S1I_JEEENS4_5SM1004TMEM4LOAD26SM100_TMEM_LOAD_16dp128b8xESX_S18_NS4_17SM75_U32x4_LDSM_NENS4_14SM90_TMA_STOREES18_NS4_17SM90_U32x4_STSM_NENS4_39AutoVectorizingCopyWithAssumedAlignmentILi128EEEEEEvvEEEEvNT_6ParamsE:
	.zero		2944


//--------------------- SYMBOLS --------------------------

	.type		.nv.reservedSmem.offset0,@object
	.size		.nv.reservedSmem.offset0,0x4
	.type		.nv.reservedSmem.cap,@object
	.size		.nv.reservedSmem.cap,0x4
	.type		__assertfail,@function
